	.target	sm_100a

	.elftype	@"ET_EXEC"


//--------------------- .note.nv.tkinfo           --------------------------
	.section	.note.nv.tkinfo,"",@"SHT_NOTE"
	.sectionflags	@"SHF_NOTE_NV_TKINFO"
	.tkinfo
        /*0018*/ 	.word	0x00000002
        /*0030*/ 	.string	""
        /*0030*/ 	.string	"ptxas"
        /*0030*/ 	.string	"Cuda compilation tools, release 13.0, V13.0.88"
        /*0030*/ 	.string	"Build cuda_13.0.r13.0/compiler.36424714_0"
        /*0030*/ 	.string	"-arch sm_100a -m 64 "



//--------------------- .note.nv.cuinfo           --------------------------
	.section	.note.nv.cuinfo,"",@"SHT_NOTE"
	.sectionflags	@"SHF_NOTE_NV_CUINFO"
        /*0018*/ 	.short	0x0002
        /*001a*/ 	.short	0x0064
        /*001c*/ 	.short	0x0082
	.zero		2


//--------------------- .nv.info                  --------------------------
	.section	.nv.info,"",@"SHT_CUDA_INFO"
	.align	4


	//----- nvinfo : EIATTR_REGCOUNT
	.align		4
        /*0000*/ 	.byte	0x04, 0x2f
        /*0002*/ 	.short	(.L_19 - .L_18)
	.align		4
.L_18:
        /*0004*/ 	.word	index@(_ZN7cutlass13device_kernelINS_4gemm6kernel13GemmUniversalIN4cute5tupleIJiiiiEEENS1_10collective13CollectiveMmaINS1_35MainloopSm100TmaUmmaWarpSpecializedILi3ELi2ELi4ENS5_IJNS4_1CILi2EEESB_NSA_ILi1EEEEEEEENS5_IJNSA_ILi64EEENSA_ILi256EEENSA_ILi32EEEEEENS_10tfloat32_tENS5_IJlSC_lEEESJ_SK_NS4_8TiledMMAINS4_8MMA_AtomIJNS4_17SM100_MMA_TF32_SSISJ_SJ_fLi64ELi256ELNS4_4UMMA5MajorE0ELSP_0ELNSO_7ScaleInE0ELSQ_0EEEEEENS4_6LayoutINS5_IJSC_SC_SC_EEENS5_IJNSA_ILi0EEESV_SV_EEEEENS5_IJNS4_10UnderscoreESY_SY_EEEEENS4_23SM90_TMA_LOAD_MULTICASTENS4_14ComposedLayoutINS4_7SwizzleILi3ELi4ELi3EEENS4_18smem_ptr_flag_bitsILi32EEENST_INS5_IJNSA_ILi8EEESH_EEENS5_IJSH_SC_EEEEEEEvNS4_8identityES11_S1B_vS1C_EENS_8epilogue10collective18CollectiveEpilogueINS1E_23Sm100TmaWarpSpecializedILi4ELi2ELi16ELb1ELb0EEEJSI_NS5_IJNST_ISF_SC_EENST_ISH_SC_EEEEESJ_SK_SJ_SK_NS1E_6fusion15FusionCallbacksIS1I_NS1M_17LinearCombinationISJ_fSJ_fLNS_15FloatRoundStyleE2EEESI_S1L_JEEENS4_5SM1004TMEM4LOAD26SM100_TMEM_LOAD_16dp128b8xENS4_13SM90_TMA_LOADES1B_NS4_17SM75_U32x4_LDSM_NENS4_14SM90_TMA_STOREES1B_NS4_17SM90_U32x4_STSM_NENS4_39AutoVectorizingCopyWithAssumedAlignmentILi128EEEEEEvvEEEEvNT_6ParamsE)
        /*0008*/ 	.word	0x00000060


	//----- nvinfo : EIATTR_FRAME_SIZE
	.align		4
.L_19:
        /*000c*/ 	.byte	0x04, 0x11
        /*000e*/ 	.short	(.L_21 - .L_20)
	.align		4
.L_20:
        /*0010*/ 	.word	index@($__internal_2_$__cuda_sm10x_tcgen05_guardrail_trap_unallocated_columns_being_dealloced)
        /*0014*/ 	.word	0x00000000


	//----- nvinfo : EIATTR_FRAME_SIZE
	.align		4
.L_21:
        /*0018*/ 	.byte	0x04, 0x11
        /*001a*/ 	.short	(.L_23 - .L_22)
	.align		4
.L_22:
        /*001c*/ 	.word	index@($__internal_1_$__cuda_sm10x_tcgen05_guardrail_trap_phase_invalid_during_alloc)
        /*0020*/ 	.word	0x00000000


	//----- nvinfo : EIATTR_FRAME_SIZE
	.align		4
.L_23:
        /*0024*/ 	.byte	0x04, 0x11
        /*0026*/ 	.short	(.L_25 - .L_24)
	.align		4
.L_24:
        /*0028*/ 	.word	index@($__internal_0_$__cuda_sm10x_tcgen05_guardrail_trap_col_being_dealloced_not_returned_by_alloc)
        /*002c*/ 	.word	0x00000000


	//----- nvinfo : EIATTR_FRAME_SIZE
	.align		4
.L_25:
        /*0030*/ 	.byte	0x04, 0x11
        /*0032*/ 	.short	(.L_27 - .L_26)
	.align		4
.L_26:
        /*0034*/ 	.word	index@(_ZN7cutlass13device_kernelINS_4gemm6kernel13GemmUniversalIN4cute5tupleIJiiiiEEENS1_10collective13CollectiveMmaINS1_35MainloopSm100TmaUmmaWarpSpecializedILi3ELi2ELi4ENS5_IJNS4_1CILi2EEESB_NSA_ILi1EEEEEEEENS5_IJNSA_ILi64EEENSA_ILi256EEENSA_ILi32EEEEEENS_10tfloat32_tENS5_IJlSC_lEEESJ_SK_NS4_8TiledMMAINS4_8MMA_AtomIJNS4_17SM100_MMA_TF32_SSISJ_SJ_fLi64ELi256ELNS4_4UMMA5MajorE0ELSP_0ELNSO_7ScaleInE0ELSQ_0EEEEEENS4_6LayoutINS5_IJSC_SC_SC_EEENS5_IJNSA_ILi0EEESV_SV_EEEEENS5_IJNS4_10UnderscoreESY_SY_EEEEENS4_23SM90_TMA_LOAD_MULTICASTENS4_14ComposedLayoutINS4_7SwizzleILi3ELi4ELi3EEENS4_18smem_ptr_flag_bitsILi32EEENST_INS5_IJNSA_ILi8EEESH_EEENS5_IJSH_SC_EEEEEEEvNS4_8identityES11_S1B_vS1C_EENS_8epilogue10collective18CollectiveEpilogueINS1E_23Sm100TmaWarpSpecializedILi4ELi2ELi16ELb1ELb0EEEJSI_NS5_IJNST_ISF_SC_EENST_ISH_SC_EEEEESJ_SK_SJ_SK_NS1E_6fusion15FusionCallbacksIS1I_NS1M_17LinearCombinationISJ_fSJ_fLNS_15FloatRoundStyleE2EEESI_S1L_JEEENS4_5SM1004TMEM4LOAD26SM100_TMEM_LOAD_16dp128b8xENS4_13SM90_TMA_LOADES1B_NS4_17SM75_U32x4_LDSM_NENS4_14SM90_TMA_STOREES1B_NS4_17SM90_U32x4_STSM_NENS4_39AutoVectorizingCopyWithAssumedAlignmentILi128EEEEEEvvEEEEvNT_6ParamsE)
        /*0038*/ 	.word	0x00000000


	//----- nvinfo : EIATTR_MIN_STACK_SIZE
	.align		4
.L_27:
        /*003c*/ 	.byte	0x04, 0x12
        /*003e*/ 	.short	(.L_29 - .L_28)
	.align		4
.L_28:
        /*0040*/ 	.word	index@(_ZN7cutlass13device_kernelINS_4gemm6kernel13GemmUniversalIN4cute5tupleIJiiiiEEENS1_10collective13CollectiveMmaINS1_35MainloopSm100TmaUmmaWarpSpecializedILi3ELi2ELi4ENS5_IJNS4_1CILi2EEESB_NSA_ILi1EEEEEEEENS5_IJNSA_ILi64EEENSA_ILi256EEENSA_ILi32EEEEEENS_10tfloat32_tENS5_IJlSC_lEEESJ_SK_NS4_8TiledMMAINS4_8MMA_AtomIJNS4_17SM100_MMA_TF32_SSISJ_SJ_fLi64ELi256ELNS4_4UMMA5MajorE0ELSP_0ELNSO_7ScaleInE0ELSQ_0EEEEEENS4_6LayoutINS5_IJSC_SC_SC_EEENS5_IJNSA_ILi0EEESV_SV_EEEEENS5_IJNS4_10UnderscoreESY_SY_EEEEENS4_23SM90_TMA_LOAD_MULTICASTENS4_14ComposedLayoutINS4_7SwizzleILi3ELi4ELi3EEENS4_18smem_ptr_flag_bitsILi32EEENST_INS5_IJNSA_ILi8EEESH_EEENS5_IJSH_SC_EEEEEEEvNS4_8identityES11_S1B_vS1C_EENS_8epilogue10collective18CollectiveEpilogueINS1E_23Sm100TmaWarpSpecializedILi4ELi2ELi16ELb1ELb0EEEJSI_NS5_IJNST_ISF_SC_EENST_ISH_SC_EEEEESJ_SK_SJ_SK_NS1E_6fusion15FusionCallbacksIS1I_NS1M_17LinearCombinationISJ_fSJ_fLNS_15FloatRoundStyleE2EEESI_S1L_JEEENS4_5SM1004TMEM4LOAD26SM100_TMEM_LOAD_16dp128b8xENS4_13SM90_TMA_LOADES1B_NS4_17SM75_U32x4_LDSM_NENS4_14SM90_TMA_STOREES1B_NS4_17SM90_U32x4_STSM_NENS4_39AutoVectorizingCopyWithAssumedAlignmentILi128EEEEEEvvEEEEvNT_6ParamsE)
        /*0044*/ 	.word	0x00000000
.L_29:


//--------------------- .nv.compat                --------------------------
	.section	.nv.compat,"",@"SHT_CUDA_COMPAT_INFO"
	.align	4
        /*0000*/ 	.byte	0x02, 0x09, 0x01, 0x00, 0x02, 0x02, 0x02, 0x00, 0x02, 0x05, 0x05, 0x00, 0x03, 0x07, 0x01, 0x01
        /*0010*/ 	.byte	0x02, 0x03, 0x01, 0x00, 0x02, 0x06, 0x01, 0x00, 0x04, 0x0b, 0x08, 0x00, 0x09, 0x00, 0x00, 0x00
        /*0020*/ 	.byte	0x00, 0x00, 0x00, 0x00


//--------------------- .nv.info._ZN7cutlass13device_kernelINS_4gemm6kernel13GemmUniversalIN4cute5tupleIJiiiiEEENS1_10collective13CollectiveMmaINS1_35MainloopSm100TmaUmmaWarpSpecializedILi3ELi2ELi4ENS5_IJNS4_1CILi2EEESB_NSA_ILi1EEEEEEEENS5_IJNSA_ILi64EEENSA_ILi256EEENSA_ILi32EEEEEENS_10tfloat32_tENS5_IJlSC_lEEESJ_SK_NS4_8TiledMMAINS4_8MMA_AtomIJNS4_17SM100_MMA_TF32_SSISJ_SJ_fLi64ELi256ELNS4_4UMMA5MajorE0ELSP_0ELNSO_7ScaleInE0ELSQ_0EEEEEENS4_6LayoutINS5_IJSC_SC_SC_EEENS5_IJNSA_ILi0EEESV_SV_EEEEENS5_IJNS4_10UnderscoreESY_SY_EEEEENS4_23SM90_TMA_LOAD_MULTICASTENS4_14ComposedLayoutINS4_7SwizzleILi3ELi4ELi3EEENS4_18smem_ptr_flag_bitsILi32EEENST_INS5_IJNSA_ILi8EEESH_EEENS5_IJSH_SC_EEEEEEEvNS4_8identityES11_S1B_vS1C_EENS_8epilogue10collective18CollectiveEpilogueINS1E_23Sm100TmaWarpSpecializedILi4ELi2ELi16ELb1ELb0EEEJSI_NS5_IJNST_ISF_SC_EENST_ISH_SC_EEEEESJ_SK_SJ_SK_NS1E_6fusion15FusionCallbacksIS1I_NS1M_17LinearCombinationISJ_fSJ_fLNS_15FloatRoundStyleE2EEESI_S1L_JEEENS4_5SM1004TMEM4LOAD26SM100_TMEM_LOAD_16dp128b8xENS4_13SM90_TMA_LOADES1B_NS4_17SM75_U32x4_LDSM_NENS4_14SM90_TMA_STOREES1B_NS4_17SM90_U32x4_STSM_NENS4_39AutoVectorizingCopyWithAssumedAlignmentILi128EEEEEEvvEEEEvNT_6ParamsE --------------------------
	.section	.nv.info._ZN7cutlass13device_kernelINS_4gemm6kernel13GemmUniversalIN4cute5tupleIJiiiiEEENS1_10collective13CollectiveMmaINS1_35MainloopSm100TmaUmmaWarpSpecializedILi3ELi2ELi4ENS5_IJNS4_1CILi2EEESB_NSA_ILi1EEEEEEEENS5_IJNSA_ILi64EEENSA_ILi256EEENSA_ILi32EEEEEENS_10tfloat32_tENS5_IJlSC_lEEESJ_SK_NS4_8TiledMMAINS4_8MMA_AtomIJNS4_17SM100_MMA_TF32_SSISJ_SJ_fLi64ELi256ELNS4_4UMMA5MajorE0ELSP_0ELNSO_7ScaleInE0ELSQ_0EEEEEENS4_6LayoutINS5_IJSC_SC_SC_EEENS5_IJNSA_ILi0EEESV_SV_EEEEENS5_IJNS4_10UnderscoreESY_SY_EEEEENS4_23SM90_TMA_LOAD_MULTICASTENS4_14ComposedLayoutINS4_7SwizzleILi3ELi4ELi3EEENS4_18smem_ptr_flag_bitsILi32EEENST_INS5_IJNSA_ILi8EEESH_EEENS5_IJSH_SC_EEEEEEEvNS4_8identityES11_S1B_vS1C_EENS_8epilogue10collective18CollectiveEpilogueINS1E_23Sm100TmaWarpSpecializedILi4ELi2ELi16ELb1ELb0EEEJSI_NS5_IJNST_ISF_SC_EENST_ISH_SC_EEEEESJ_SK_SJ_SK_NS1E_6fusion15FusionCallbacksIS1I_NS1M_17LinearCombinationISJ_fSJ_fLNS_15FloatRoundStyleE2EEESI_S1L_JEEENS4_5SM1004TMEM4LOAD26SM100_TMEM_LOAD_16dp128b8xENS4_13SM90_TMA_LOADES1B_NS4_17SM75_U32x4_LDSM_NENS4_14SM90_TMA_STOREES1B_NS4_17SM90_U32x4_STSM_NENS4_39AutoVectorizingCopyWithAssumedAlignmentILi128EEEEEEvvEEEEvNT_6ParamsE,"",@"SHT_CUDA_INFO"
	.sectionflags	@""
	.align	4


	//----- nvinfo : EIATTR_CUDA_API_VERSION
	.align		4
        /*0000*/ 	.byte	0x04, 0x37
        /*0002*/ 	.short	(.L_31 - .L_30)
.L_30:
        /*0004*/ 	.word	0x00000082


	//----- nvinfo : EIATTR_KPARAM_INFO
	.align		4
.L_31:
        /*0008*/ 	.byte	0x04, 0x17
        /*000a*/ 	.short	(.L_33 - .L_32)
.L_32:
        /*000c*/ 	.word	0x00000000
        /*0010*/ 	.short	0x0000
        /*0012*/ 	.short	0x0000
        /*0014*/ 	.byte	0x00, 0xf0, 0x01, 0x20


	//----- nvinfo : EIATTR_AT_ENTRY_FRAGMENTS
	.align		4
.L_33:
        /*0018*/ 	.byte	0x04, 0x4f
        /*001a*/ 	.short	(.L_35 - .L_34)


	//   ....[0]....
.L_34:
        /*001c*/ 	.word	0x00000006


	//----- nvinfo : EIATTR_RESERVED_SMEM_USED
	.align		4
.L_35:
        /*0020*/ 	.byte	0x01, 0x41
	.zero		2


	//----- nvinfo : EIATTR_SPARSE_MMA_MASK
	.align		4
        /*0024*/ 	.byte	0x03, 0x50
        /*0026*/ 	.short	0x0000


	//----- nvinfo : EIATTR_TCGEN05_1CTA_USED
	.align		4
        /*0028*/ 	.byte	0x01, 0x51
	.zero		2


	//----- nvinfo : EIATTR_MAXREG_COUNT
	.align		4
        /*002c*/ 	.byte	0x03, 0x1b
        /*002e*/ 	.short	0x00ff


	//----- nvinfo : EIATTR_NUM_BARRIERS
	.align		4
        /*0030*/ 	.byte	0x02, 0x4c
        /*0032*/ 	.byte	0x07
	.zero		1


	//----- nvinfo : EIATTR_EXTERNS
	.align		4
        /*0034*/ 	.byte	0x04, 0x0f
        /*0036*/ 	.short	(.L_37 - .L_36)


	//   ....[0]....
	.align		4
.L_36:
        /*0038*/ 	.word	index@(__assertfail)


	//----- nvinfo : EIATTR_MERCURY_ISA_VERSION
	.align		4
.L_37:
        /*003c*/ 	.byte	0x03, 0x5f
        /*003e*/ 	.short	0x0101


	//----- nvinfo : EIATTR_INT_WARP_WIDE_INSTR_OFFSETS
	.align		4
        /*0040*/ 	.byte	0x04, 0x31
        /*0042*/ 	.short	(.L_39 - .L_38)


	//   ....[0]....
.L_38:
        /*0044*/ 	.word	0x00003e20


	//   ....[1]....
        /*0048*/ 	.word	0x00003e40


	//   ....[2]....
        /*004c*/ 	.word	0x00003e70


	//   ....[3]....
        /*0050*/ 	.word	0x000049f0


	//   ....[4]....
        /*0054*/ 	.word	0x00004a60


	//   ....[5]....
        /*0058*/ 	.word	0x00004b40


	//   ....[6]....
        /*005c*/ 	.word	0x00004bc0


	//   ....[7]....
        /*0060*/ 	.word	0x00004ca0


	//   ....[8]....
        /*0064*/ 	.word	0x00004d20


	//   ....[9]....
        /*0068*/ 	.word	0x00004e10


	//   ....[10]....
        /*006c*/ 	.word	0x00004ea0


	//   ....[11]....
        /*0070*/ 	.word	0x00004f90


	//   ....[12]....
        /*0074*/ 	.word	0x00005010


	//   ....[13]....
        /*0078*/ 	.word	0x00005110


	//   ....[14]....
        /*007c*/ 	.word	0x00005190


	//   ....[15]....
        /*0080*/ 	.word	0x00005290


	//   ....[16]....
        /*0084*/ 	.word	0x00005310


	//   ....[17]....
        /*0088*/ 	.word	0x00005400


	//   ....[18]....
        /*008c*/ 	.word	0x00005490


	//----- nvinfo : EIATTR_COOP_GROUP_MASK_REGIDS
	.align		4
.L_39:
        /*0090*/ 	.byte	0x04, 0x29
        /*0092*/ 	.short	(.L_41 - .L_40)


	//   ....[0]....
.L_40:
        /*0094*/ 	.word	0xffffffff


	//   ....[1]....
        /*0098*/ 	.word	0xffffffff


	//   ....[2]....
        /*009c*/ 	.word	0xffffffff


	//   ....[3]....
        /*00a0*/ 	.word	0xffffffff


	//   ....[4]....
        /*00a4*/ 	.word	0xffffffff


	//   ....[5]....
        /*00a8*/ 	.word	0xffffffff


	//   ....[6]....
        /*00ac*/ 	.word	0xffffffff


	//   ....[7]....
        /*00b0*/ 	.word	0xffffffff


	//   ....[8]....
        /*00b4*/ 	.word	0xffffffff


	//   ....[9]....
        /*00b8*/ 	.word	0xffffffff


	//   ....[10]....
        /*00bc*/ 	.word	0xffffffff


	//   ....[11]....
        /*00c0*/ 	.word	0xffffffff


	//   ....[12]....
        /*00c4*/ 	.word	0xffffffff


	//   ....[13]....
        /*00c8*/ 	.word	0xffffffff


	//----- nvinfo : EIATTR_COOP_GROUP_INSTR_OFFSETS
	.align		4
.L_41:
        /*00cc*/ 	.byte	0x04, 0x28
        /*00ce*/ 	.short	(.L_43 - .L_42)


	//   ....[0]....
.L_42:
        /*00d0*/ 	.word	0x00000080


	//   ....[1]....
        /*00d4*/ 	.word	0x000004f0


	//   ....[2]....
        /*00d8*/ 	.word	0x00000680


	//   ....[3]....
        /*00dc*/ 	.word	0x00000820


	//   ....[4]....
        /*00e0*/ 	.word	0x00000920


	//   ....[5]....
        /*00e4*/ 	.word	0x00000a90


	//   ....[6]....
        /*00e8*/ 	.word	0x00000c30


	//   ....[7]....
        /*00ec*/ 	.word	0x00000de0


	//   ....[8]....
        /*00f0*/ 	.word	0x000021b0


	//   ....[9]....
        /*00f4*/ 	.word	0x00003010


	//   ....[10]....
        /*00f8*/ 	.word	0x00003220


	//   ....[11]....
        /*00fc*/ 	.word	0x00003250


	//   ....[12]....
        /*0100*/ 	.word	0x00003d00


	//   ....[13]....
        /*0104*/ 	.word	0x00003f30


	//----- nvinfo : EIATTR_VRC_CTA_INIT_COUNT
	.align		4
.L_43:
        /*0108*/ 	.byte	0x02, 0x4a
        /*010a*/ 	.byte	0x80
	.zero		1


	//----- nvinfo : EIATTR_SYSCALL_OFFSETS
	.align		4
        /*010c*/ 	.byte	0x04, 0x46
        /*010e*/ 	.short	(.L_45 - .L_44)


	//   ....[0]....
.L_44:
        /*0110*/ 	.word	0x00006160


	//   ....[1]....
        /*0114*/ 	.word	0x00006250


	//   ....[2]....
        /*0118*/ 	.word	0x00006ae0


	//   ....[3]....
        /*011c*/ 	.word	0x000074a0


	//   ....[4]....
        /*0120*/ 	.word	0x00007e00


	//   ....[5]....
        /*0124*/ 	.word	0x000087a0


	//   ....[6]....
        /*0128*/ 	.word	0x00009140


	//   ....[7]....
        /*012c*/ 	.word	0x00009b10


	//   ....[8]....
        /*0130*/ 	.word	0x0000a4b0


	//   ....[9]....
        /*0134*/ 	.word	0x0000ae00


	//----- nvinfo : EIATTR_MBARRIER_INSTR_OFFSETS
	.align		4
.L_45:
        /*0138*/ 	.byte	0x04, 0x39
        /*013a*/ 	.short	(.L_47 - .L_46)


	//   ....[0]....
.L_46:
        /*013c*/ 	.word	0x00000610
        /*0140*/ 	.word	0x000000ff
        /*0144*/ 	.word	0x00000000
        /*0148*/ 	.short	0x0100
        /*014a*/ 	.byte	0x04
	.zero		1


	//   ....[1]....
        /*014c*/ 	.word	0x00000620
        /*0150*/ 	.word	0x000000ff
        /*0154*/ 	.word	0x00000018
        /*0158*/ 	.short	0x0100
        /*015a*/ 	.byte	0x04
	.zero		1


	//   ....[2]....
        /*015c*/ 	.word	0x00000630
        /*0160*/ 	.word	0x000000ff
        /*0164*/ 	.word	0x00000008
        /*0168*/ 	.short	0x0100
        /*016a*/ 	.byte	0x04
	.zero		1


	//   ....[3]....
        /*016c*/ 	.word	0x00000640
        /*0170*/ 	.word	0x000000ff
        /*0174*/ 	.word	0x00000020
        /*0178*/ 	.short	0x0100
        /*017a*/ 	.byte	0x04
	.zero		1


	//   ....[4]....
        /*017c*/ 	.word	0x00000650
        /*0180*/ 	.word	0x000000ff
        /*0184*/ 	.word	0x00000010
        /*0188*/ 	.short	0x0100
        /*018a*/ 	.byte	0x04
	.zero		1


	//   ....[5]....
        /*018c*/ 	.word	0x00000660
        /*0190*/ 	.word	0x000000ff
        /*0194*/ 	.word	0x00000028
        /*0198*/ 	.short	0x0100
        /*019a*/ 	.byte	0x04
	.zero		1


	//   ....[6]....
        /*019c*/ 	.word	0x00000790
        /*01a0*/ 	.word	0x000000ff
        /*01a4*/ 	.word	0x00000030
        /*01a8*/ 	.short	0x0100
        /*01aa*/ 	.byte	0x04
	.zero		1


	//   ....[7]....
        /*01ac*/ 	.word	0x000007a0
        /*01b0*/ 	.word	0x000000ff
        /*01b4*/ 	.word	0x00000050
        /*01b8*/ 	.short	0x0100
        /*01ba*/ 	.byte	0x04
	.zero		1


	//   ....[8]....
        /*01bc*/ 	.word	0x000007b0
        /*01c0*/ 	.word	0x000000ff
        /*01c4*/ 	.word	0x00000038
        /*01c8*/ 	.short	0x0100
        /*01ca*/ 	.byte	0x04
	.zero		1


	//   ....[9]....
        /*01cc*/ 	.word	0x000007c0
        /*01d0*/ 	.word	0x000000ff
        /*01d4*/ 	.word	0x00000058
        /*01d8*/ 	.short	0x0100
        /*01da*/ 	.byte	0x04
	.zero		1


	//   ....[10]....
        /*01dc*/ 	.word	0x000007d0
        /*01e0*/ 	.word	0x000000ff
        /*01e4*/ 	.word	0x00000040
        /*01e8*/ 	.short	0x0100
        /*01ea*/ 	.byte	0x04
	.zero		1


	//   ....[11]....
        /*01ec*/ 	.word	0x000007e0
        /*01f0*/ 	.word	0x000000ff
        /*01f4*/ 	.word	0x00000060
        /*01f8*/ 	.short	0x0100
        /*01fa*/ 	.byte	0x04
	.zero		1


	//   ....[12]....
        /*01fc*/ 	.word	0x000007f0
        /*0200*/ 	.word	0x000000ff
        /*0204*/ 	.word	0x00000048
        /*0208*/ 	.short	0x0100
        /*020a*/ 	.byte	0x04
	.zero		1


	//   ....[13]....
        /*020c*/ 	.word	0x00000800
        /*0210*/ 	.word	0x000000ff
        /*0214*/ 	.word	0x00000068
        /*0218*/ 	.short	0x0100
        /*021a*/ 	.byte	0x04
	.zero		1


	//   ....[14]....
        /*021c*/ 	.word	0x000008f0
        /*0220*/ 	.word	0x000000ff
        /*0224*/ 	.word	0x00000070
        /*0228*/ 	.short	0x0100
        /*022a*/ 	.byte	0x06
	.zero		1


	//   ....[15]....
        /*022c*/ 	.word	0x00000900
        /*0230*/ 	.word	0x000000ff
        /*0234*/ 	.word	0x00000078
        /*0238*/ 	.short	0x0100
        /*023a*/ 	.byte	0x06
	.zero		1


	//   ....[16]....
        /*023c*/ 	.word	0x00000a40
        /*0240*/ 	.word	0x000000ff
        /*0244*/ 	.word	0x00000080
        /*0248*/ 	.short	0x0100
        /*024a*/ 	.byte	0x06
	.zero		1


	//   ....[17]....
        /*024c*/ 	.word	0x00000a50
        /*0250*/ 	.word	0x000000ff
        /*0254*/ 	.word	0x00000090
        /*0258*/ 	.short	0x0100
        /*025a*/ 	.byte	0x06
	.zero		1


	//   ....[18]....
        /*025c*/ 	.word	0x00000a60
        /*0260*/ 	.word	0x000000ff
        /*0264*/ 	.word	0x00000088
        /*0268*/ 	.short	0x0100
        /*026a*/ 	.byte	0x06
	.zero		1


	//   ....[19]....
        /*026c*/ 	.word	0x00000a70
        /*0270*/ 	.word	0x000000ff
        /*0274*/ 	.word	0x00000098
        /*0278*/ 	.short	0x0100
        /*027a*/ 	.byte	0x06
	.zero		1


	//   ....[20]....
        /*027c*/ 	.word	0x00000ba0
        /*0280*/ 	.word	0x000000ff
        /*0284*/ 	.word	0x000000a0
        /*0288*/ 	.short	0x0100
        /*028a*/ 	.byte	0x04
	.zero		1


	//   ....[21]....
        /*028c*/ 	.word	0x00000bb0
        /*0290*/ 	.word	0x000000ff
        /*0294*/ 	.word	0x000000c0
        /*0298*/ 	.short	0x0100
        /*029a*/ 	.byte	0x04
	.zero		1


	//   ....[22]....
        /*029c*/ 	.word	0x00000bc0
        /*02a0*/ 	.word	0x000000ff
        /*02a4*/ 	.word	0x000000a8
        /*02a8*/ 	.short	0x0100
        /*02aa*/ 	.byte	0x04
	.zero		1


	//   ....[23]....
        /*02ac*/ 	.word	0x00000bd0
        /*02b0*/ 	.word	0x000000ff
        /*02b4*/ 	.word	0x000000c8
        /*02b8*/ 	.short	0x0100
        /*02ba*/ 	.byte	0x04
	.zero		1


	//   ....[24]....
        /*02bc*/ 	.word	0x00000be0
        /*02c0*/ 	.word	0x000000ff
        /*02c4*/ 	.word	0x000000b0
        /*02c8*/ 	.short	0x0100
        /*02ca*/ 	.byte	0x04
	.zero		1


	//   ....[25]....
        /*02cc*/ 	.word	0x00000bf0
        /*02d0*/ 	.word	0x000000ff
        /*02d4*/ 	.word	0x000000d0
        /*02d8*/ 	.short	0x0100
        /*02da*/ 	.byte	0x04
	.zero		1


	//   ....[26]....
        /*02dc*/ 	.word	0x00000c00
        /*02e0*/ 	.word	0x000000ff
        /*02e4*/ 	.word	0x000000b8
        /*02e8*/ 	.short	0x0100
        /*02ea*/ 	.byte	0x04
	.zero		1


	//   ....[27]....
        /*02ec*/ 	.word	0x00000c10
        /*02f0*/ 	.word	0x000000ff
        /*02f4*/ 	.word	0x000000d8
        /*02f8*/ 	.short	0x0100
        /*02fa*/ 	.byte	0x04
	.zero		1


	//   ....[28]....
        /*02fc*/ 	.word	0x00000d00
        /*0300*/ 	.word	0x000000ff
        /*0304*/ 	.word	0x000000e0
        /*0308*/ 	.short	0x0100
        /*030a*/ 	.byte	0x04
	.zero		1


	//   ....[29]....
        /*030c*/ 	.word	0x00000d10
        /*0310*/ 	.word	0x000000ff
        /*0314*/ 	.word	0x000000f0
        /*0318*/ 	.short	0x0100
        /*031a*/ 	.byte	0x04
	.zero		1


	//   ....[30]....
        /*031c*/ 	.word	0x00000d20
        /*0320*/ 	.word	0x000000ff
        /*0324*/ 	.word	0x000000e8
        /*0328*/ 	.short	0x0100
        /*032a*/ 	.byte	0x04
	.zero		1


	//   ....[31]....
        /*032c*/ 	.word	0x00000d30
        /*0330*/ 	.word	0x000000ff
        /*0334*/ 	.word	0x000000f8
        /*0338*/ 	.short	0x0100
        /*033a*/ 	.byte	0x04
	.zero		1


	//   ....[32]....
        /*033c*/ 	.word	0x00001a20
        /*0340*/ 	.word	0x00000000
        /*0344*/ 	.word	0x000000f0
        /*0348*/ 	.short	0x010a
        /*034a*/ 	.byte	0xff
	.zero		1


	//   ....[33]....
        /*034c*/ 	.word	0x00001a40
        /*0350*/ 	.word	0x00000000
        /*0354*/ 	.word	0x000000e0
        /*0358*/ 	.short	0x0101
        /*035a*/ 	.byte	0xff
	.zero		1


	//   ....[34]....
        /*035c*/ 	.word	0x00001b00
        /*0360*/ 	.word	0x000000ff
        /*0364*/ 	.word	0x00000018
        /*0368*/ 	.short	0x010a
        /*036a*/ 	.byte	0x04
	.zero		1


	//   ....[35]....
        /*036c*/ 	.word	0x00001b90
        /*0370*/ 	.word	0x000000ff
        /*0374*/ 	.word	0x00000018
        /*0378*/ 	.short	0x010a
        /*037a*/ 	.byte	0x21
	.zero		1


	//   ....[36]....
        /*037c*/ 	.word	0x00001d20
        /*0380*/ 	.word	0x000000ff
        /*0384*/ 	.word	0x00000018
        /*0388*/ 	.short	0x010a
        /*038a*/ 	.byte	0x05
	.zero		1


	//   ....[37]....
        /*038c*/ 	.word	0x00001e70
        /*0390*/ 	.word	0x000000ff
        /*0394*/ 	.word	0x00000078
        /*0398*/ 	.short	0x0101
        /*039a*/ 	.byte	0x15
	.zero		1


	//   ....[38]....
        /*039c*/ 	.word	0x00001e90
        /*03a0*/ 	.word	0x000000ff
        /*03a4*/ 	.word	0x00000018
        /*03a8*/ 	.short	0x010a
        /*03aa*/ 	.byte	0x04
	.zero		1


	//   ....[39]....
        /*03ac*/ 	.word	0x00001f10
        /*03b0*/ 	.word	0x000000ff
        /*03b4*/ 	.word	0x00000018
        /*03b8*/ 	.short	0x010a
        /*03ba*/ 	.byte	0x11
	.zero		1


	//   ....[40]....
        /*03bc*/ 	.word	0x000020a0
        /*03c0*/ 	.word	0x000000ff
        /*03c4*/ 	.word	0x00000018
        /*03c8*/ 	.short	0x010a
        /*03ca*/ 	.byte	0x05
	.zero		1


	//   ....[41]....
        /*03cc*/ 	.word	0x000021e0
        /*03d0*/ 	.word	0x00000003
        /*03d4*/ 	.word	0x00000080
        /*03d8*/ 	.short	0x010a
        /*03da*/ 	.byte	0xff
	.zero		1


	//   ....[42]....
        /*03dc*/ 	.word	0x00002330
        /*03e0*/ 	.word	0x00000000
        /*03e4*/ 	.word	0x00000000
        /*03e8*/ 	.short	0x0101
        /*03ea*/ 	.byte	0xff
	.zero		1


	//   ....[43]....
        /*03ec*/ 	.word	0x000028f0
        /*03f0*/ 	.word	0x000000ff
        /*03f4*/ 	.word	0x00000000
        /*03f8*/ 	.short	0x010a
        /*03fa*/ 	.byte	0x04
	.zero		1


	//   ....[44]....
        /*03fc*/ 	.word	0x00002980
        /*0400*/ 	.word	0x000000ff
        /*0404*/ 	.word	0x00000000
        /*0408*/ 	.short	0x010a
        /*040a*/ 	.byte	0x05
	.zero		1


	//   ....[45]....
        /*040c*/ 	.word	0x00002a20
        /*0410*/ 	.word	0x00000000
        /*0414*/ 	.word	0x00000000
        /*0418*/ 	.short	0x010a
        /*041a*/ 	.byte	0xff
	.zero		1


	//   ....[46]....
        /*041c*/ 	.word	0x00002b60
        /*0420*/ 	.word	0x00000002
        /*0424*/ 	.word	0x000000e0
        /*0428*/ 	.short	0x010a
        /*042a*/ 	.byte	0xff
	.zero		1


	//   ....[47]....
        /*042c*/ 	.word	0x00002bc0
        /*0430*/ 	.word	0x00000004
        /*0434*/ 	.word	0x00000000
        /*0438*/ 	.short	0x0101
        /*043a*/ 	.byte	0xff
	.zero		1


	//   ....[48]....
        /*043c*/ 	.word	0x00002be0
        /*0440*/ 	.word	0x000000ff
        /*0444*/ 	.word	0x00000090
        /*0448*/ 	.short	0x010a
        /*044a*/ 	.byte	0x04
	.zero		1


	//   ....[49]....
        /*044c*/ 	.word	0x00002d00
        /*0450*/ 	.word	0x00000002
        /*0454*/ 	.word	0x00000080
        /*0458*/ 	.short	0x010a
        /*045a*/ 	.byte	0xff
	.zero		1


	//   ....[50]....
        /*045c*/ 	.word	0x00002e10
        /*0460*/ 	.word	0x00000002
        /*0464*/ 	.word	0x00000000
        /*0468*/ 	.short	0x0101
        /*046a*/ 	.byte	0xff
	.zero		1


	//   ....[51]....
        /*046c*/ 	.word	0x00002ea0
        /*0470*/ 	.word	0x000000ff
        /*0474*/ 	.word	0x00000090
        /*0478*/ 	.short	0x0106
        /*047a*/ 	.byte	0x04
	.zero		1


	//   ....[52]....
        /*047c*/ 	.word	0x00002ec0
        /*0480*/ 	.word	0x000000ff
        /*0484*/ 	.word	0x00000090
        /*0488*/ 	.short	0x010a
        /*048a*/ 	.byte	0x04
	.zero		1


	//   ....[53]....
        /*048c*/ 	.word	0x00002f50
        /*0490*/ 	.word	0x000000ff
        /*0494*/ 	.word	0x00000090
        /*0498*/ 	.short	0x0106
        /*049a*/ 	.byte	0x07
	.zero		1


	//   ....[54]....
        /*049c*/ 	.word	0x00002f90
        /*04a0*/ 	.word	0x00000000
        /*04a4*/ 	.word	0x00000090
        /*04a8*/ 	.short	0x010a
        /*04aa*/ 	.byte	0xff
	.zero		1


	//   ....[55]....
        /*04ac*/ 	.word	0x000034f0
        /*04b0*/ 	.word	0x00000000
        /*04b4*/ 	.word	0x00000080
        /*04b8*/ 	.short	0x010a
        /*04ba*/ 	.byte	0xff
	.zero		1


	//   ....[56]....
        /*04bc*/ 	.word	0x000035f0
        /*04c0*/ 	.word	0x00000003
        /*04c4*/ 	.word	0x00000000
        /*04c8*/ 	.short	0x0101
        /*04ca*/ 	.byte	0xff
	.zero		1


	//   ....[57]....
        /*04cc*/ 	.word	0x00003600
        /*04d0*/ 	.word	0x000000ff
        /*04d4*/ 	.word	0x00000000
        /*04d8*/ 	.short	0x010a
        /*04da*/ 	.byte	0x04
	.zero		1


	//   ....[58]....
        /*04dc*/ 	.word	0x00003680
        /*04e0*/ 	.word	0x000000ff
        /*04e4*/ 	.word	0x000000c0
        /*04e8*/ 	.short	0x010a
        /*04ea*/ 	.byte	0x1f
	.zero		1


	//   ....[59]....
        /*04ec*/ 	.word	0x00003760
        /*04f0*/ 	.word	0x000000ff
        /*04f4*/ 	.word	0x00000000
        /*04f8*/ 	.short	0x010a
        /*04fa*/ 	.byte	0x05
	.zero		1


	//   ....[60]....
        /*04fc*/ 	.word	0x000038a0
        /*0500*/ 	.word	0x000000ff
        /*0504*/ 	.word	0x00000000
        /*0508*/ 	.short	0x010a
        /*050a*/ 	.byte	0x04
	.zero		1


	//   ....[61]....
        /*050c*/ 	.word	0x00003b30
        /*0510*/ 	.word	0x000000ff
        /*0514*/ 	.word	0x00000000
        /*0518*/ 	.short	0x010a
        /*051a*/ 	.byte	0x04
	.zero		1


	//   ....[62]....
        /*051c*/ 	.word	0x00003bc0
        /*0520*/ 	.word	0x000000ff
        /*0524*/ 	.word	0x00000000
        /*0528*/ 	.short	0x010a
        /*052a*/ 	.byte	0x05
	.zero		1


	//   ....[63]....
        /*052c*/ 	.word	0x00003c50
        /*0530*/ 	.word	0x000000ff
        /*0534*/ 	.word	0x00000000
        /*0538*/ 	.short	0x010a
        /*053a*/ 	.byte	0x05
	.zero		1


	//   ....[64]....
        /*053c*/ 	.word	0x00003ce0
        /*0540*/ 	.word	0x000000ff
        /*0544*/ 	.word	0x00000000
        /*0548*/ 	.short	0x010a
        /*054a*/ 	.byte	0x04
	.zero		1


	//   ....[65]....
        /*054c*/ 	.word	0x000041e0
        /*0550*/ 	.word	0x0000000c
        /*0554*/ 	.word	0x00000080
        /*0558*/ 	.short	0x010a
        /*055a*/ 	.byte	0xff
	.zero		1


	//   ....[66]....
        /*055c*/ 	.word	0x00004350
        /*0560*/ 	.word	0x00000000
        /*0564*/ 	.word	0x00000000
        /*0568*/ 	.short	0x0101
        /*056a*/ 	.byte	0xff
	.zero		1


	//   ....[67]....
        /*056c*/ 	.word	0x000047f0
        /*0570*/ 	.word	0x000000ff
        /*0574*/ 	.word	0x00000078
        /*0578*/ 	.short	0x010a
        /*057a*/ 	.byte	0x15
	.zero		1


	//   ....[68]....
        /*057c*/ 	.word	0x00004970
        /*0580*/ 	.word	0x000000ff
        /*0584*/ 	.word	0x00000050
        /*0588*/ 	.short	0x010a
        /*058a*/ 	.byte	0x15
	.zero		1


	//   ....[69]....
        /*058c*/ 	.word	0x00004ae0
        /*0590*/ 	.word	0x000000ff
        /*0594*/ 	.word	0x00000030
        /*0598*/ 	.short	0x010b
        /*059a*/ 	.byte	0x15
	.zero		1


	//   ....[70]....
        /*059c*/ 	.word	0x00004af0
        /*05a0*/ 	.word	0x000000ff
        /*05a4*/ 	.word	0x00000000
        /*05a8*/ 	.short	0x0101
        /*05aa*/ 	.byte	0x25
	.zero		1


	//   ....[71]....
        /*05ac*/ 	.word	0x00004b10
        /*05b0*/ 	.word	0x000000ff
        /*05b4*/ 	.word	0x00000058
        /*05b8*/ 	.short	0x010a
        /*05ba*/ 	.byte	0x15
	.zero		1


	//   ....[72]....
        /*05bc*/ 	.word	0x00004c40
        /*05c0*/ 	.word	0x000000ff
        /*05c4*/ 	.word	0x00000038
        /*05c8*/ 	.short	0x010b
        /*05ca*/ 	.byte	0x15
	.zero		1


	//   ....[73]....
        /*05cc*/ 	.word	0x00004c50
        /*05d0*/ 	.word	0x000000ff
        /*05d4*/ 	.word	0x00000000
        /*05d8*/ 	.short	0x0101
        /*05da*/ 	.byte	0x1f
	.zero		1


	//   ....[74]....
        /*05dc*/ 	.word	0x00004c70
        /*05e0*/ 	.word	0x000000ff
        /*05e4*/ 	.word	0x00000060
        /*05e8*/ 	.short	0x010a
        /*05ea*/ 	.byte	0x15
	.zero		1


	//   ....[75]....
        /*05ec*/ 	.word	0x00004db0
        /*05f0*/ 	.word	0x000000ff
        /*05f4*/ 	.word	0x00000040
        /*05f8*/ 	.short	0x010b
        /*05fa*/ 	.byte	0x15
	.zero		1


	//   ....[76]....
        /*05fc*/ 	.word	0x00004dc0
        /*0600*/ 	.word	0x000000ff
        /*0604*/ 	.word	0x00000000
        /*0608*/ 	.short	0x0101
        /*060a*/ 	.byte	0x1e
	.zero		1


	//   ....[77]....
        /*060c*/ 	.word	0x00004de0
        /*0610*/ 	.word	0x000000ff
        /*0614*/ 	.word	0x00000068
        /*0618*/ 	.short	0x010a
        /*061a*/ 	.byte	0x15
	.zero		1


	//   ....[78]....
        /*061c*/ 	.word	0x00004f40
        /*0620*/ 	.word	0x000000ff
        /*0624*/ 	.word	0x00000048
        /*0628*/ 	.short	0x010b
        /*062a*/ 	.byte	0x15
	.zero		1


	//   ....[79]....
        /*062c*/ 	.word	0x00004f50
        /*0630*/ 	.word	0x000000ff
        /*0634*/ 	.word	0x00000000
        /*0638*/ 	.short	0x0101
        /*063a*/ 	.byte	0x1d
	.zero		1


	//   ....[80]....
        /*063c*/ 	.word	0x00004f60
        /*0640*/ 	.word	0x000000ff
        /*0644*/ 	.word	0x00000050
        /*0648*/ 	.short	0x010a
        /*064a*/ 	.byte	0x15
	.zero		1


	//   ....[81]....
        /*064c*/ 	.word	0x000050c0
        /*0650*/ 	.word	0x000000ff
        /*0654*/ 	.word	0x00000030
        /*0658*/ 	.short	0x010b
        /*065a*/ 	.byte	0x15
	.zero		1


	//   ....[82]....
        /*065c*/ 	.word	0x000050d0
        /*0660*/ 	.word	0x000000ff
        /*0664*/ 	.word	0x00000000
        /*0668*/ 	.short	0x0101
        /*066a*/ 	.byte	0x25
	.zero		1


	//   ....[83]....
        /*066c*/ 	.word	0x000050e0
        /*0670*/ 	.word	0x000000ff
        /*0674*/ 	.word	0x00000058
        /*0678*/ 	.short	0x010a
        /*067a*/ 	.byte	0x15
	.zero		1


	//   ....[84]....
        /*067c*/ 	.word	0x00005240
        /*0680*/ 	.word	0x000000ff
        /*0684*/ 	.word	0x00000038
        /*0688*/ 	.short	0x010b
        /*068a*/ 	.byte	0x15
	.zero		1


	//   ....[85]....
        /*068c*/ 	.word	0x00005250
        /*0690*/ 	.word	0x000000ff
        /*0694*/ 	.word	0x00000000
        /*0698*/ 	.short	0x0101
        /*069a*/ 	.byte	0x1f
	.zero		1


	//   ....[86]....
        /*069c*/ 	.word	0x00005260
        /*06a0*/ 	.word	0x000000ff
        /*06a4*/ 	.word	0x00000060
        /*06a8*/ 	.short	0x010a
        /*06aa*/ 	.byte	0x15
	.zero		1


	//   ....[87]....
        /*06ac*/ 	.word	0x000053b0
        /*06b0*/ 	.word	0x000000ff
        /*06b4*/ 	.word	0x00000040
        /*06b8*/ 	.short	0x010b
        /*06ba*/ 	.byte	0x15
	.zero		1


	//   ....[88]....
        /*06bc*/ 	.word	0x000053c0
        /*06c0*/ 	.word	0x000000ff
        /*06c4*/ 	.word	0x00000000
        /*06c8*/ 	.short	0x0101
        /*06ca*/ 	.byte	0x1e
	.zero		1


	//   ....[89]....
        /*06cc*/ 	.word	0x000053d0
        /*06d0*/ 	.word	0x000000ff
        /*06d4*/ 	.word	0x00000068
        /*06d8*/ 	.short	0x010a
        /*06da*/ 	.byte	0x15
	.zero		1


	//   ....[90]....
        /*06dc*/ 	.word	0x000055c0
        /*06e0*/ 	.word	0x000000ff
        /*06e4*/ 	.word	0x00000048
        /*06e8*/ 	.short	0x010b
        /*06ea*/ 	.byte	0x15
	.zero		1


	//   ....[91]....
        /*06ec*/ 	.word	0x000055d0
        /*06f0*/ 	.word	0x000000ff
        /*06f4*/ 	.word	0x00000000
        /*06f8*/ 	.short	0x0101
        /*06fa*/ 	.byte	0x1d
	.zero		1


	//   ....[92]....
        /*06fc*/ 	.word	0x000055f0
        /*0700*/ 	.word	0x000000ff
        /*0704*/ 	.word	0x00000050
        /*0708*/ 	.short	0x010a
        /*070a*/ 	.byte	0x15
	.zero		1


	//   ....[93]....
        /*070c*/ 	.word	0x00005610
        /*0710*/ 	.word	0x000000ff
        /*0714*/ 	.word	0x00000058
        /*0718*/ 	.short	0x010a
        /*071a*/ 	.byte	0x15
	.zero		1


	//   ....[94]....
        /*071c*/ 	.word	0x00005630
        /*0720*/ 	.word	0x000000ff
        /*0724*/ 	.word	0x00000060
        /*0728*/ 	.short	0x010a
        /*072a*/ 	.byte	0x15
	.zero		1


	//   ....[95]....
        /*072c*/ 	.word	0x00005680
        /*0730*/ 	.word	0x00000002
        /*0734*/ 	.word	0x00000068
        /*0738*/ 	.short	0x010a
        /*073a*/ 	.byte	0xff
	.zero		1


	//   ....[96]....
        /*073c*/ 	.word	0x000059f0
        /*0740*/ 	.word	0x00000003
        /*0744*/ 	.word	0x00000080
        /*0748*/ 	.short	0x010a
        /*074a*/ 	.byte	0xff
	.zero		1


	//   ....[97]....
        /*074c*/ 	.word	0x00005b70
        /*0750*/ 	.word	0x00000000
        /*0754*/ 	.word	0x00000000
        /*0758*/ 	.short	0x0101
        /*075a*/ 	.byte	0xff
	.zero		1


	//   ....[98]....
        /*075c*/ 	.word	0x00006740
        /*0760*/ 	.word	0x000000ff
        /*0764*/ 	.word	0x00000030
        /*0768*/ 	.short	0x010a
        /*076a*/ 	.byte	0x2b
	.zero		1


	//   ....[99]....
        /*076c*/ 	.word	0x000067a0
        /*0770*/ 	.word	0x00000052
        /*0774*/ 	.word	0x000000a0
        /*0778*/ 	.short	0x010a
        /*077a*/ 	.byte	0xff
	.zero		1


	//   ....[100]....
        /*077c*/ 	.word	0x000068c0
        /*0780*/ 	.word	0x000000ff
        /*0784*/ 	.word	0x00000030
        /*0788*/ 	.short	0x010a
        /*078a*/ 	.byte	0x2b
	.zero		1


	//   ....[101]....
        /*078c*/ 	.word	0x000069c0
        /*0790*/ 	.word	0x00000052
        /*0794*/ 	.word	0x000000a0
        /*0798*/ 	.short	0x010a
        /*079a*/ 	.byte	0xff
	.zero		1


	//   ....[102]....
        /*079c*/ 	.word	0x000071c0
        /*07a0*/ 	.word	0x00000000
        /*07a4*/ 	.word	0x00000000
        /*07a8*/ 	.short	0x0101
        /*07aa*/ 	.byte	0xff
	.zero		1


	//   ....[103]....
        /*07ac*/ 	.word	0x000071d0
        /*07b0*/ 	.word	0x00000003
        /*07b4*/ 	.word	0x00000030
        /*07b8*/ 	.short	0x010a
        /*07ba*/ 	.byte	0xff
	.zero		1


	//   ....[104]....
        /*07bc*/ 	.word	0x000072a0
        /*07c0*/ 	.word	0x00000003
        /*07c4*/ 	.word	0x00000030
        /*07c8*/ 	.short	0x010a
        /*07ca*/ 	.byte	0xff
	.zero		1


	//   ....[105]....
        /*07cc*/ 	.word	0x00007b20
        /*07d0*/ 	.word	0x00000028
        /*07d4*/ 	.word	0x00000000
        /*07d8*/ 	.short	0x0101
        /*07da*/ 	.byte	0xff
	.zero		1


	//   ....[106]....
        /*07dc*/ 	.word	0x00007b40
        /*07e0*/ 	.word	0x0000005b
        /*07e4*/ 	.word	0x00000030
        /*07e8*/ 	.short	0x010a
        /*07ea*/ 	.byte	0xff
	.zero		1


	//   ....[107]....
        /*07ec*/ 	.word	0x00007c00
        /*07f0*/ 	.word	0x0000005b
        /*07f4*/ 	.word	0x00000030
        /*07f8*/ 	.short	0x010a
        /*07fa*/ 	.byte	0xff
	.zero		1


	//   ....[108]....
        /*07fc*/ 	.word	0x00008480
        /*0800*/ 	.word	0x0000005c
        /*0804*/ 	.word	0x00000000
        /*0808*/ 	.short	0x0101
        /*080a*/ 	.byte	0xff
	.zero		1


	//   ....[109]....
        /*080c*/ 	.word	0x000084a0
        /*0810*/ 	.word	0x0000005d
        /*0814*/ 	.word	0x00000030
        /*0818*/ 	.short	0x010a
        /*081a*/ 	.byte	0xff
	.zero		1


	//   ....[110]....
        /*081c*/ 	.word	0x00008560
        /*0820*/ 	.word	0x0000005d
        /*0824*/ 	.word	0x00000030
        /*0828*/ 	.short	0x010a
        /*082a*/ 	.byte	0xff
	.zero		1


	//   ....[111]....
        /*082c*/ 	.word	0x00008e10
        /*0830*/ 	.word	0x0000005c
        /*0834*/ 	.word	0x00000000
        /*0838*/ 	.short	0x0101
        /*083a*/ 	.byte	0xff
	.zero		1


	//   ....[112]....
        /*083c*/ 	.word	0x00008e30
        /*0840*/ 	.word	0x0000005d
        /*0844*/ 	.word	0x00000030
        /*0848*/ 	.short	0x010a
        /*084a*/ 	.byte	0xff
	.zero		1


	//   ....[113]....
        /*084c*/ 	.word	0x00008ef0
        /*0850*/ 	.word	0x0000005d
        /*0854*/ 	.word	0x00000030
        /*0858*/ 	.short	0x010a
        /*085a*/ 	.byte	0xff
	.zero		1


	//   ....[114]....
        /*085c*/ 	.word	0x000097e0
        /*0860*/ 	.word	0x0000005c
        /*0864*/ 	.word	0x00000000
        /*0868*/ 	.short	0x0101
        /*086a*/ 	.byte	0xff
	.zero		1


	//   ....[115]....
        /*086c*/ 	.word	0x00009800
        /*0870*/ 	.word	0x0000005d
        /*0874*/ 	.word	0x00000030
        /*0878*/ 	.short	0x010a
        /*087a*/ 	.byte	0xff
	.zero		1


	//   ....[116]....
        /*087c*/ 	.word	0x000098c0
        /*0880*/ 	.word	0x0000005d
        /*0884*/ 	.word	0x00000030
        /*0888*/ 	.short	0x010a
        /*088a*/ 	.byte	0xff
	.zero		1


	//   ....[117]....
        /*088c*/ 	.word	0x0000a180
        /*0890*/ 	.word	0x0000005c
        /*0894*/ 	.word	0x00000000
        /*0898*/ 	.short	0x0101
        /*089a*/ 	.byte	0xff
	.zero		1


	//   ....[118]....
        /*089c*/ 	.word	0x0000a1a0
        /*08a0*/ 	.word	0x0000005d
        /*08a4*/ 	.word	0x00000030
        /*08a8*/ 	.short	0x010a
        /*08aa*/ 	.byte	0xff
	.zero		1


	//   ....[119]....
        /*08ac*/ 	.word	0x0000a260
        /*08b0*/ 	.word	0x0000005d
        /*08b4*/ 	.word	0x00000030
        /*08b8*/ 	.short	0x010a
        /*08ba*/ 	.byte	0xff
	.zero		1


	//   ....[120]....
        /*08bc*/ 	.word	0x0000ab20
        /*08c0*/ 	.word	0x0000005c
        /*08c4*/ 	.word	0x00000000
        /*08c8*/ 	.short	0x0101
        /*08ca*/ 	.byte	0xff
	.zero		1


	//   ....[121]....
        /*08cc*/ 	.word	0x0000ab40
        /*08d0*/ 	.word	0x0000005d
        /*08d4*/ 	.word	0x00000030
        /*08d8*/ 	.short	0x010a
        /*08da*/ 	.byte	0xff
	.zero		1


	//   ....[122]....
        /*08dc*/ 	.word	0x0000ac00
        /*08e0*/ 	.word	0x0000005d
        /*08e4*/ 	.word	0x00000030
        /*08e8*/ 	.short	0x010a
        /*08ea*/ 	.byte	0xff
	.zero		1


	//   ....[123]....
        /*08ec*/ 	.word	0x0000b1e0
        /*08f0*/ 	.word	0x000000ff
        /*08f4*/ 	.word	0x00000000
        /*08f8*/ 	.short	0x0101
        /*08fa*/ 	.byte	0x04
	.zero		1


	//   ....[124]....
        /*08fc*/ 	.word	0x0000b4e0
        /*0900*/ 	.word	0x00000002
        /*0904*/ 	.word	0x00000000
        /*0908*/ 	.short	0x0101
        /*090a*/ 	.byte	0xff
	.zero		1


	//   ....[125]....
        /*090c*/ 	.word	0x0000b7a0
        /*0910*/ 	.word	0x000000ff
        /*0914*/ 	.word	0x00000000
        /*0918*/ 	.short	0x0101
        /*091a*/ 	.byte	0x04
	.zero		1


	//   ....[126]....
        /*091c*/ 	.word	0x0000b7c0
        /*0920*/ 	.word	0x00000000
        /*0924*/ 	.word	0x000000f0
        /*0928*/ 	.short	0x010a
        /*092a*/ 	.byte	0xff
	.zero		1


	//   ....[127]....
        /*092c*/ 	.word	0x0000b820
        /*0930*/ 	.word	0x00000000
        /*0934*/ 	.word	0x00000018
        /*0938*/ 	.short	0x010a
        /*093a*/ 	.byte	0xff
	.zero		1


	//   ....[128]....
        /*093c*/ 	.word	0x0000b880
        /*0940*/ 	.word	0x00000000
        /*0944*/ 	.word	0x00000018
        /*0948*/ 	.short	0x010a
        /*094a*/ 	.byte	0xff
	.zero		1


	//   ....[129]....
        /*094c*/ 	.word	0x0000b8d0
        /*0950*/ 	.word	0x00000003
        /*0954*/ 	.word	0x00000080
        /*0958*/ 	.short	0x010a
        /*095a*/ 	.byte	0xff
	.zero		1


	//   ....[130]....
        /*095c*/ 	.word	0x0000b930
        /*0960*/ 	.word	0x00000000
        /*0964*/ 	.word	0x00000000
        /*0968*/ 	.short	0x010a
        /*096a*/ 	.byte	0xff
	.zero		1


	//   ....[131]....
        /*096c*/ 	.word	0x0000b990
        /*0970*/ 	.word	0x00000000
        /*0974*/ 	.word	0x00000000
        /*0978*/ 	.short	0x010a
        /*097a*/ 	.byte	0xff
	.zero		1


	//   ....[132]....
        /*097c*/ 	.word	0x0000b9e0
        /*0980*/ 	.word	0x00000002
        /*0984*/ 	.word	0x000000e0
        /*0988*/ 	.short	0x010a
        /*098a*/ 	.byte	0xff
	.zero		1


	//   ....[133]....
        /*098c*/ 	.word	0x0000ba40
        /*0990*/ 	.word	0x00000002
        /*0994*/ 	.word	0x00000090
        /*0998*/ 	.short	0x010a
        /*099a*/ 	.byte	0xff
	.zero		1


	//   ....[134]....
        /*099c*/ 	.word	0x0000ba90
        /*09a0*/ 	.word	0x00000002
        /*09a4*/ 	.word	0x00000080
        /*09a8*/ 	.short	0x010a
        /*09aa*/ 	.byte	0xff
	.zero		1


	//   ....[135]....
        /*09ac*/ 	.word	0x0000baf0
        /*09b0*/ 	.word	0x00000000
        /*09b4*/ 	.word	0x00000090
        /*09b8*/ 	.short	0x010a
        /*09ba*/ 	.byte	0xff
	.zero		1


	//   ....[136]....
        /*09bc*/ 	.word	0x0000bb40
        /*09c0*/ 	.word	0x00000000
        /*09c4*/ 	.word	0x00000080
        /*09c8*/ 	.short	0x010a
        /*09ca*/ 	.byte	0xff
	.zero		1


	//   ....[137]....
        /*09cc*/ 	.word	0x0000bba0
        /*09d0*/ 	.word	0x00000003
        /*09d4*/ 	.word	0x000000c0
        /*09d8*/ 	.short	0x010a
        /*09da*/ 	.byte	0xff
	.zero		1


	//   ....[138]....
        /*09dc*/ 	.word	0x0000bc00
        /*09e0*/ 	.word	0x00000000
        /*09e4*/ 	.word	0x00000000
        /*09e8*/ 	.short	0x010a
        /*09ea*/ 	.byte	0xff
	.zero		1


	//   ....[139]....
        /*09ec*/ 	.word	0x0000bc60
        /*09f0*/ 	.word	0x00000000
        /*09f4*/ 	.word	0x00000000
        /*09f8*/ 	.short	0x010a
        /*09fa*/ 	.byte	0xff
	.zero		1


	//   ....[140]....
        /*09fc*/ 	.word	0x0000bcc0
        /*0a00*/ 	.word	0x00000000
        /*0a04*/ 	.word	0x00000000
        /*0a08*/ 	.short	0x010a
        /*0a0a*/ 	.byte	0xff
	.zero		1


	//   ....[141]....
        /*0a0c*/ 	.word	0x0000bd20
        /*0a10*/ 	.word	0x00000000
        /*0a14*/ 	.word	0x00000000
        /*0a18*/ 	.short	0x010a
        /*0a1a*/ 	.byte	0xff
	.zero		1


	//   ....[142]....
        /*0a1c*/ 	.word	0x0000bd80
        /*0a20*/ 	.word	0x00000000
        /*0a24*/ 	.word	0x00000000
        /*0a28*/ 	.short	0x010a
        /*0a2a*/ 	.byte	0xff
	.zero		1


	//   ....[143]....
        /*0a2c*/ 	.word	0x0000bdd0
        /*0a30*/ 	.word	0x0000000c
        /*0a34*/ 	.word	0x00000080
        /*0a38*/ 	.short	0x010a
        /*0a3a*/ 	.byte	0xff
	.zero		1


	//   ....[144]....
        /*0a3c*/ 	.word	0x0000be30
        /*0a40*/ 	.word	0x00000000
        /*0a44*/ 	.word	0x00000078
        /*0a48*/ 	.short	0x010a
        /*0a4a*/ 	.byte	0xff
	.zero		1


	//   ....[145]....
        /*0a4c*/ 	.word	0x0000be90
        /*0a50*/ 	.word	0x00000009
        /*0a54*/ 	.word	0x00000050
        /*0a58*/ 	.short	0x010a
        /*0a5a*/ 	.byte	0xff
	.zero		1


	//   ....[146]....
        /*0a5c*/ 	.word	0x0000bef0
        /*0a60*/ 	.word	0x00000009
        /*0a64*/ 	.word	0x00000058
        /*0a68*/ 	.short	0x010a
        /*0a6a*/ 	.byte	0xff
	.zero		1


	//   ....[147]....
        /*0a6c*/ 	.word	0x0000bf50
        /*0a70*/ 	.word	0x00000009
        /*0a74*/ 	.word	0x00000060
        /*0a78*/ 	.short	0x010a
        /*0a7a*/ 	.byte	0xff
	.zero		1


	//   ....[148]....
        /*0a7c*/ 	.word	0x0000bfb0
        /*0a80*/ 	.word	0x00000009
        /*0a84*/ 	.word	0x00000068
        /*0a88*/ 	.short	0x010a
        /*0a8a*/ 	.byte	0xff
	.zero		1


	//   ....[149]....
        /*0a8c*/ 	.word	0x0000c010
        /*0a90*/ 	.word	0x00000000
        /*0a94*/ 	.word	0x00000050
        /*0a98*/ 	.short	0x010a
        /*0a9a*/ 	.byte	0xff
	.zero		1


	//   ....[150]....
        /*0a9c*/ 	.word	0x0000c070
        /*0aa0*/ 	.word	0x00000000
        /*0aa4*/ 	.word	0x00000058
        /*0aa8*/ 	.short	0x010a
        /*0aaa*/ 	.byte	0xff
	.zero		1


	//   ....[151]....
        /*0aac*/ 	.word	0x0000c0d0
        /*0ab0*/ 	.word	0x00000000
        /*0ab4*/ 	.word	0x00000060
        /*0ab8*/ 	.short	0x010a
        /*0aba*/ 	.byte	0xff
	.zero		1


	//   ....[152]....
        /*0abc*/ 	.word	0x0000c130
        /*0ac0*/ 	.word	0x00000000
        /*0ac4*/ 	.word	0x00000068
        /*0ac8*/ 	.short	0x010a
        /*0aca*/ 	.byte	0xff
	.zero		1


	//   ....[153]....
        /*0acc*/ 	.word	0x0000c190
        /*0ad0*/ 	.word	0x00000003
        /*0ad4*/ 	.word	0x00000050
        /*0ad8*/ 	.short	0x010a
        /*0ada*/ 	.byte	0xff
	.zero		1


	//   ....[154]....
        /*0adc*/ 	.word	0x0000c1f0
        /*0ae0*/ 	.word	0x00000003
        /*0ae4*/ 	.word	0x00000058
        /*0ae8*/ 	.short	0x010a
        /*0aea*/ 	.byte	0xff
	.zero		1


	//   ....[155]....
        /*0aec*/ 	.word	0x0000c250
        /*0af0*/ 	.word	0x00000003
        /*0af4*/ 	.word	0x00000060
        /*0af8*/ 	.short	0x010a
        /*0afa*/ 	.byte	0xff
	.zero		1


	//   ....[156]....
        /*0afc*/ 	.word	0x0000c2a0
        /*0b00*/ 	.word	0x00000003
        /*0b04*/ 	.word	0x00000080
        /*0b08*/ 	.short	0x010a
        /*0b0a*/ 	.byte	0xff
	.zero		1


	//   ....[157]....
        /*0b0c*/ 	.word	0x0000c300
        /*0b10*/ 	.word	0x00000000
        /*0b14*/ 	.word	0x00000030
        /*0b18*/ 	.short	0x010a
        /*0b1a*/ 	.byte	0xff
	.zero		1


	//   ....[158]....
        /*0b1c*/ 	.word	0x0000c350
        /*0b20*/ 	.word	0x00000052
        /*0b24*/ 	.word	0x000000a0
        /*0b28*/ 	.short	0x010a
        /*0b2a*/ 	.byte	0xff
	.zero		1


	//   ....[159]....
        /*0b2c*/ 	.word	0x0000c3a0
        /*0b30*/ 	.word	0x00000003
        /*0b34*/ 	.word	0x00000030
        /*0b38*/ 	.short	0x010a
        /*0b3a*/ 	.byte	0xff
	.zero		1


	//   ....[160]....
        /*0b3c*/ 	.word	0x0000c3f0
        /*0b40*/ 	.word	0x0000005b
        /*0b44*/ 	.word	0x00000030
        /*0b48*/ 	.short	0x010a
        /*0b4a*/ 	.byte	0xff
	.zero		1


	//   ....[161]....
        /*0b4c*/ 	.word	0x0000c440
        /*0b50*/ 	.word	0x0000005d
        /*0b54*/ 	.word	0x00000030
        /*0b58*/ 	.short	0x010a
        /*0b5a*/ 	.byte	0xff
	.zero		1


	//   ....[162]....
        /*0b5c*/ 	.word	0x0000c490
        /*0b60*/ 	.word	0x0000005d
        /*0b64*/ 	.word	0x00000030
        /*0b68*/ 	.short	0x010a
        /*0b6a*/ 	.byte	0xff
	.zero		1


	//   ....[163]....
        /*0b6c*/ 	.word	0x0000c4e0
        /*0b70*/ 	.word	0x0000005d
        /*0b74*/ 	.word	0x00000030
        /*0b78*/ 	.short	0x010a
        /*0b7a*/ 	.byte	0xff
	.zero		1


	//   ....[164]....
        /*0b7c*/ 	.word	0x0000c530
        /*0b80*/ 	.word	0x0000005d
        /*0b84*/ 	.word	0x00000030
        /*0b88*/ 	.short	0x010a
        /*0b8a*/ 	.byte	0xff
	.zero		1


	//   ....[165]....
        /*0b8c*/ 	.word	0x0000c580
        /*0b90*/ 	.word	0x0000005d
        /*0b94*/ 	.word	0x00000030
        /*0b98*/ 	.short	0x010a
        /*0b9a*/ 	.byte	0xff
	.zero		1


	//----- nvinfo : EIATTR_NUM_MBARRIERS
	.align		4
.L_47:
        /*0b9c*/ 	.byte	0x03, 0x38
        /*0b9e*/ 	.short	0x0020


	//----- nvinfo : EIATTR_EXIT_INSTR_OFFSETS
	.align		4
        /*0ba0*/ 	.byte	0x04, 0x1c
        /*0ba2*/ 	.short	(.L_49 - .L_48)


	//   ....[0]....
.L_48:
        /*0ba4*/ 	.word	0x00002a50


	//   ....[1]....
        /*0ba8*/ 	.word	0x00002f60


	//   ....[2]....
        /*0bac*/ 	.word	0x00002fc0


	//   ....[3]....
        /*0bb0*/ 	.word	0x00003f40


	//   ....[4]....
        /*0bb4*/ 	.word	0x000056b0


	//   ....[5]....
        /*0bb8*/ 	.word	0x000056f0


	//   ....[6]....
        /*0bbc*/ 	.word	0x0000b680


	//   ....[7]....
        /*0bc0*/ 	.word	0x0000b700


	//   ....[8]....
        /*0bc4*/ 	.word	0x0000b730


	//   ....[9]....
        /*0bc8*/ 	.word	0x0000b7b0


	//----- nvinfo : EIATTR_MAX_THREADS
	.align		4
.L_49:
        /*0bcc*/ 	.byte	0x04, 0x05
        /*0bce*/ 	.short	(.L_51 - .L_50)
.L_50:
        /*0bd0*/ 	.word	0x00000100
        /*0bd4*/ 	.word	0x00000001
        /*0bd8*/ 	.word	0x00000001


	//----- nvinfo : EIATTR_CRS_STACK_SIZE
	.align		4
.L_51:
        /*0bdc*/ 	.byte	0x04, 0x1e
        /*0bde*/ 	.short	(.L_53 - .L_52)
.L_52:
        /*0be0*/ 	.word	0x00000000


	//----- nvinfo : EIATTR_CBANK_PARAM_SIZE
	.align		4
.L_53:
        /*0be4*/ 	.byte	0x03, 0x19
        /*0be6*/ 	.short	0x0800


	//----- nvinfo : EIATTR_PARAM_CBANK
	.align		4
        /*0be8*/ 	.byte	0x04, 0x0a
        /*0bea*/ 	.short	(.L_55 - .L_54)
	.align		4
.L_54:
        /*0bec*/ 	.word	index@(.nv.constant0._ZN7cutlass13device_kernelINS_4gemm6kernel13GemmUniversalIN4cute5tupleIJiiiiEEENS1_10collective13CollectiveMmaINS1_35MainloopSm100TmaUmmaWarpSpecializedILi3ELi2ELi4ENS5_IJNS4_1CILi2EEESB_NSA_ILi1EEEEEEEENS5_IJNSA_ILi64EEENSA_ILi256EEENSA_ILi32EEEEEENS_10tfloat32_tENS5_IJlSC_lEEESJ_SK_NS4_8TiledMMAINS4_8MMA_AtomIJNS4_17SM100_MMA_TF32_SSISJ_SJ_fLi64ELi256ELNS4_4UMMA5MajorE0ELSP_0ELNSO_7ScaleInE0ELSQ_0EEEEEENS4_6LayoutINS5_IJSC_SC_SC_EEENS5_IJNSA_ILi0EEESV_SV_EEEEENS5_IJNS4_10UnderscoreESY_SY_EEEEENS4_23SM90_TMA_LOAD_MULTICASTENS4_14ComposedLayoutINS4_7SwizzleILi3ELi4ELi3EEENS4_18smem_ptr_flag_bitsILi32EEENST_INS5_IJNSA_ILi8EEESH_EEENS5_IJSH_SC_EEEEEEEvNS4_8identityES11_S1B_vS1C_EENS_8epilogue10collective18CollectiveEpilogueINS1E_23Sm100TmaWarpSpecializedILi4ELi2ELi16ELb1ELb0EEEJSI_NS5_IJNST_ISF_SC_EENST_ISH_SC_EEEEESJ_SK_SJ_SK_NS1E_6fusion15FusionCallbacksIS1I_NS1M_17LinearCombinationISJ_fSJ_fLNS_15FloatRoundStyleE2EEESI_S1L_JEEENS4_5SM1004TMEM4LOAD26SM100_TMEM_LOAD_16dp128b8xENS4_13SM90_TMA_LOADES1B_NS4_17SM75_U32x4_LDSM_NENS4_14SM90_TMA_STOREES1B_NS4_17SM90_U32x4_STSM_NENS4_39AutoVectorizingCopyWithAssumedAlignmentILi128EEEEEEvvEEEEvNT_6ParamsE)
        /*0bf0*/ 	.short	0x0380
        /*0bf2*/ 	.short	0x0800


	//----- nvinfo : EIATTR_SW_WAR
	.align		4
.L_55:
        /*0bf4*/ 	.byte	0x04, 0x36
        /*0bf6*/ 	.short	(.L_57 - .L_56)
.L_56:
        /*0bf8*/ 	.word	0x00000008
.L_57:


//--------------------- .nv.callgraph             --------------------------
	.section	.nv.callgraph,"",@"SHT_CUDA_CALLGRAPH"
	.align	4
	.sectionentsize	8
	.align		4
        /*0000*/ 	.word	0x00000000
	.align		4
        /*0004*/ 	.word	0xffffffff
	.align		4
        /*0008*/ 	.word	index@(_ZN7cutlass13device_kernelINS_4gemm6kernel13GemmUniversalIN4cute5tupleIJiiiiEEENS1_10collective13CollectiveMmaINS1_35MainloopSm100TmaUmmaWarpSpecializedILi3ELi2ELi4ENS5_IJNS4_1CILi2EEESB_NSA_ILi1EEEEEEEENS5_IJNSA_ILi64EEENSA_ILi256EEENSA_ILi32EEEEEENS_10tfloat32_tENS5_IJlSC_lEEESJ_SK_NS4_8TiledMMAINS4_8MMA_AtomIJNS4_17SM100_MMA_TF32_SSISJ_SJ_fLi64ELi256ELNS4_4UMMA5MajorE0ELSP_0ELNSO_7ScaleInE0ELSQ_0EEEEEENS4_6LayoutINS5_IJSC_SC_SC_EEENS5_IJNSA_ILi0EEESV_SV_EEEEENS5_IJNS4_10UnderscoreESY_SY_EEEEENS4_23SM90_TMA_LOAD_MULTICASTENS4_14ComposedLayoutINS4_7SwizzleILi3ELi4ELi3EEENS4_18smem_ptr_flag_bitsILi32EEENST_INS5_IJNSA_ILi8EEESH_EEENS5_IJSH_SC_EEEEEEEvNS4_8identityES11_S1B_vS1C_EENS_8epilogue10collective18CollectiveEpilogueINS1E_23Sm100TmaWarpSpecializedILi4ELi2ELi16ELb1ELb0EEEJSI_NS5_IJNST_ISF_SC_EENST_ISH_SC_EEEEESJ_SK_SJ_SK_NS1E_6fusion15FusionCallbacksIS1I_NS1M_17LinearCombinationISJ_fSJ_fLNS_15FloatRoundStyleE2EEESI_S1L_JEEENS4_5SM1004TMEM4LOAD26SM100_TMEM_LOAD_16dp128b8xENS4_13SM90_TMA_LOADES1B_NS4_17SM75_U32x4_LDSM_NENS4_14SM90_TMA_STOREES1B_NS4_17SM90_U32x4_STSM_NENS4_39AutoVectorizingCopyWithAssumedAlignmentILi128EEEEEEvvEEEEvNT_6ParamsE)
	.align		4
        /*000c*/ 	.word	index@(__assertfail)
	.align		4
        /*0010*/ 	.word	0x00000000
	.align		4
        /*0014*/ 	.word	0xfffffffe
	.align		4
        /*0018*/ 	.word	0x00000000
	.align		4
        /*001c*/ 	.word	0xfffffffd
	.align		4
        /*0020*/ 	.word	0x00000000
	.align		4
        /*0024*/ 	.word	0xfffffffc


//--------------------- .nv.constant4             --------------------------
	.section	.nv.constant4,"a",@progbits
	.align	8
	.align		8
.nv.constant4:
        /*0000*/ 	.dword	__assertfail
	.align		8
        /*0008*/ 	.dword	__unnamed_1
	.align		8
        /*0010*/ 	.dword	__unnamed_2
	.align		8
        /*0018*/ 	.dword	_ZN40_INTERNAL_e0b98d79_4_k_cu_cb9059f9_111024cuda3std3__45__cpo5beginE
	.align		8
        /*0020*/ 	.dword	_ZN40_INTERNAL_e0b98d79_4_k_cu_cb9059f9_111024cuda3std3__45__cpo3endE
	.align		8
        /*0028*/ 	.dword	_ZN40_INTERNAL_e0b98d79_4_k_cu_cb9059f9_111024cuda3std3__45__cpo6cbeginE
	.align		8
        /*0030*/ 	.dword	_ZN40_INTERNAL_e0b98d79_4_k_cu_cb9059f9_111024cuda3std3__45__cpo4cendE
	.align		8
        /*0038*/ 	.dword	_ZN40_INTERNAL_e0b98d79_4_k_cu_cb9059f9_111024cuda3std3__442_GLOBAL__N__e0b98d79_4_k_cu_cb9059f9_111026ignoreE
	.align		8
        /*0040*/ 	.dword	_ZN40_INTERNAL_e0b98d79_4_k_cu_cb9059f9_111024cuda3std3__419piecewise_constructE
	.align		8
        /*0048*/ 	.dword	_ZN40_INTERNAL_e0b98d79_4_k_cu_cb9059f9_111024cuda3std3__48in_placeE
	.align		8
        /*0050*/ 	.dword	_ZN40_INTERNAL_e0b98d79_4_k_cu_cb9059f9_111024cuda3std6ranges3__45__cpo4swapE
	.align		8
        /*0058*/ 	.dword	_ZN40_INTERNAL_e0b98d79_4_k_cu_cb9059f9_111024cuda3std6ranges3__45__cpo9iter_moveE
	.align		8
        /*0060*/ 	.dword	_ZN40_INTERNAL_e0b98d79_4_k_cu_cb9059f9_111024cute7productE
	.align		8
        /*0068*/ 	.dword	_ZN40_INTERNAL_e0b98d79_4_k_cu_cb9059f9_111024cute1_E
	.align		8
        /*0070*/ 	.dword	$str$25
	.align		8
        /*0078*/ 	.dword	$str$26
	.align		8
        /*0080*/ 	.dword	$str$27
	.align		8
        /*0088*/ 	.dword	$str$28


//--------------------- .text._ZN7cutlass13device_kernelINS_4gemm6kernel13GemmUniversalIN4cute5tupleIJiiiiEEENS1_10collective13CollectiveMmaINS1_35MainloopSm100TmaUmmaWarpSpecializedILi3ELi2ELi4ENS5_IJNS4_1CILi2EEESB_NSA_ILi1EEEEEEEENS5_IJNSA_ILi64EEENSA_ILi256EEENSA_ILi32EEEEEENS_10tfloat32_tENS5_IJlSC_lEEESJ_SK_NS4_8TiledMMAINS4_8MMA_AtomIJNS4_17SM100_MMA_TF32_SSISJ_SJ_fLi64ELi256ELNS4_4UMMA5MajorE0ELSP_0ELNSO_7ScaleInE0ELSQ_0EEEEEENS4_6LayoutINS5_IJSC_SC_SC_EEENS5_IJNSA_ILi0EEESV_SV_EEEEENS5_IJNS4_10UnderscoreESY_SY_EEEEENS4_23SM90_TMA_LOAD_MULTICASTENS4_14ComposedLayoutINS4_7SwizzleILi3ELi4ELi3EEENS4_18smem_ptr_flag_bitsILi32EEENST_INS5_IJNSA_ILi8EEESH_EEENS5_IJSH_SC_EEEEEEEvNS4_8identityES11_S1B_vS1C_EENS_8epilogue10collective18CollectiveEpilogueINS1E_23Sm100TmaWarpSpecializedILi4ELi2ELi16ELb1ELb0EEEJSI_NS5_IJNST_ISF_SC_EENST_ISH_SC_EEEEESJ_SK_SJ_SK_NS1E_6fusion15FusionCallbacksIS1I_NS1M_17LinearCombinationISJ_fSJ_fLNS_15FloatRoundStyleE2EEESI_S1L_JEEENS4_5SM1004TMEM4LOAD26SM100_TMEM_LOAD_16dp128b8xENS4_13SM90_TMA_LOADES1B_NS4_17SM75_U32x4_LDSM_NENS4_14SM90_TMA_STOREES1B_NS4_17SM90_U32x4_STSM_NENS4_39AutoVectorizingCopyWithAssumedAlignmentILi128EEEEEEvvEEEEvNT_6ParamsE --------------------------
	.section	.text._ZN7cutlass13device_kernelINS_4gemm6kernel13GemmUniversalIN4cute5tupleIJiiiiEEENS1_10collective13CollectiveMmaINS1_35MainloopSm100TmaUmmaWarpSpecializedILi3ELi2ELi4ENS5_IJNS4_1CILi2EEESB_NSA_ILi1EEEEEEEENS5_IJNSA_ILi64EEENSA_ILi256EEENSA_ILi32EEEEEENS_10tfloat32_tENS5_IJlSC_lEEESJ_SK_NS4_8TiledMMAINS4_8MMA_AtomIJNS4_17SM100_MMA_TF32_SSISJ_SJ_fLi64ELi256ELNS4_4UMMA5MajorE0ELSP_0ELNSO_7ScaleInE0ELSQ_0EEEEEENS4_6LayoutINS5_IJSC_SC_SC_EEENS5_IJNSA_ILi0EEESV_SV_EEEEENS5_IJNS4_10UnderscoreESY_SY_EEEEENS4_23SM90_TMA_LOAD_MULTICASTENS4_14ComposedLayoutINS4_7SwizzleILi3ELi4ELi3EEENS4_18smem_ptr_flag_bitsILi32EEENST_INS5_IJNSA_ILi8EEESH_EEENS5_IJSH_SC_EEEEEEEvNS4_8identityES11_S1B_vS1C_EENS_8epilogue10collective18CollectiveEpilogueINS1E_23Sm100TmaWarpSpecializedILi4ELi2ELi16ELb1ELb0EEEJSI_NS5_IJNST_ISF_SC_EENST_ISH_SC_EEEEESJ_SK_SJ_SK_NS1E_6fusion15FusionCallbacksIS1I_NS1M_17LinearCombinationISJ_fSJ_fLNS_15FloatRoundStyleE2EEESI_S1L_JEEENS4_5SM1004TMEM4LOAD26SM100_TMEM_LOAD_16dp128b8xENS4_13SM90_TMA_LOADES1B_NS4_17SM75_U32x4_LDSM_NENS4_14SM90_TMA_STOREES1B_NS4_17SM90_U32x4_STSM_NENS4_39AutoVectorizingCopyWithAssumedAlignmentILi128EEEEEEvvEEEEvNT_6ParamsE,"ax",@progbits
	.align	128
.text._ZN7cutlass13device_kernelINS_4gemm6kernel13GemmUniversalIN4cute5tupleIJiiiiEEENS1_10collective13CollectiveMmaINS1_35MainloopSm100TmaUmmaWarpSpecializedILi3ELi2ELi4ENS5_IJNS4_1CILi2EEESB_NSA_ILi1EEEEEEEENS5_IJNSA_ILi64EEENSA_ILi256EEENSA_ILi32EEEEEENS_10tfloat32_tENS5_IJlSC_lEEESJ_SK_NS4_8TiledMMAINS4_8MMA_AtomIJNS4_17SM100_MMA_TF32_SSISJ_SJ_fLi64ELi256ELNS4_4UMMA5MajorE0ELSP_0ELNSO_7ScaleInE0ELSQ_0EEEEEENS4_6LayoutINS5_IJSC_SC_SC_EEENS5_IJNSA_ILi0EEESV_SV_EEEEENS5_IJNS4_10UnderscoreESY_SY_EEEEENS4_23SM90_TMA_LOAD_MULTICASTENS4_14ComposedLayoutINS4_7SwizzleILi3ELi4ELi3EEENS4_18smem_ptr_flag_bitsILi32EEENST_INS5_IJNSA_ILi8EEESH_EEENS5_IJSH_SC_EEEEEEEvNS4_8identityES11_S1B_vS1C_EENS_8epilogue10collective18CollectiveEpilogueINS1E_23Sm100TmaWarpSpecializedILi4ELi2ELi16ELb1ELb0EEEJSI_NS5_IJNST_ISF_SC_EENST_ISH_SC_EEEEESJ_SK_SJ_SK_NS1E_6fusion15FusionCallbacksIS1I_NS1M_17LinearCombinationISJ_fSJ_fLNS_15FloatRoundStyleE2EEESI_S1L_JEEENS4_5SM1004TMEM4LOAD26SM100_TMEM_LOAD_16dp128b8xENS4_13SM90_TMA_LOADES1B_NS4_17SM75_U32x4_LDSM_NENS4_14SM90_TMA_STOREES1B_NS4_17SM90_U32x4_STSM_NENS4_39AutoVectorizingCopyWithAssumedAlignmentILi128EEEEEEvvEEEEvNT_6ParamsE:
        .type           _ZN7cutlass13device_kernelINS_4gemm6kernel13GemmUniversalIN4cute5tupleIJiiiiEEENS1_10collective13CollectiveMmaINS1_35MainloopSm100TmaUmmaWarpSpecializedILi3ELi2ELi4ENS5_IJNS4_1CILi2EEESB_NSA_ILi1EEEEEEEENS5_IJNSA_ILi64EEENSA_ILi256EEENSA_ILi32EEEEEENS_10tfloat32_tENS5_IJlSC_lEEESJ_SK_NS4_8TiledMMAINS4_8MMA_AtomIJNS4_17SM100_MMA_TF32_SSISJ_SJ_fLi64ELi256ELNS4_4UMMA5MajorE0ELSP_0ELNSO_7ScaleInE0ELSQ_0EEEEEENS4_6LayoutINS5_IJSC_SC_SC_EEENS5_IJNSA_ILi0EEESV_SV_EEEEENS5_IJNS4_10UnderscoreESY_SY_EEEEENS4_23SM90_TMA_LOAD_MULTICASTENS4_14ComposedLayoutINS4_7SwizzleILi3ELi4ELi3EEENS4_18smem_ptr_flag_bitsILi32EEENST_INS5_IJNSA_ILi8EEESH_EEENS5_IJSH_SC_EEEEEEEvNS4_8identityES11_S1B_vS1C_EENS_8epilogue10collective18CollectiveEpilogueINS1E_23Sm100TmaWarpSpecializedILi4ELi2ELi16ELb1ELb0EEEJSI_NS5_IJNST_ISF_SC_EENST_ISH_SC_EEEEESJ_SK_SJ_SK_NS1E_6fusion15FusionCallbacksIS1I_NS1M_17LinearCombinationISJ_fSJ_fLNS_15FloatRoundStyleE2EEESI_S1L_JEEENS4_5SM1004TMEM4LOAD26SM100_TMEM_LOAD_16dp128b8xENS4_13SM90_TMA_LOADES1B_NS4_17SM75_U32x4_LDSM_NENS4_14SM90_TMA_STOREES1B_NS4_17SM90_U32x4_STSM_NENS4_39AutoVectorizingCopyWithAssumedAlignmentILi128EEEEEEvvEEEEvNT_6ParamsE,@function
        .size           _ZN7cutlass13device_kernelINS_4gemm6kernel13GemmUniversalIN4cute5tupleIJiiiiEEENS1_10collective13CollectiveMmaINS1_35MainloopSm100TmaUmmaWarpSpecializedILi3ELi2ELi4ENS5_IJNS4_1CILi2EEESB_NSA_ILi1EEEEEEEENS5_IJNSA_ILi64EEENSA_ILi256EEENSA_ILi32EEEEEENS_10tfloat32_tENS5_IJlSC_lEEESJ_SK_NS4_8TiledMMAINS4_8MMA_AtomIJNS4_17SM100_MMA_TF32_SSISJ_SJ_fLi64ELi256ELNS4_4UMMA5MajorE0ELSP_0ELNSO_7ScaleInE0ELSQ_0EEEEEENS4_6LayoutINS5_IJSC_SC_SC_EEENS5_IJNSA_ILi0EEESV_SV_EEEEENS5_IJNS4_10UnderscoreESY_SY_EEEEENS4_23SM90_TMA_LOAD_MULTICASTENS4_14ComposedLayoutINS4_7SwizzleILi3ELi4ELi3EEENS4_18smem_ptr_flag_bitsILi32EEENST_INS5_IJNSA_ILi8EEESH_EEENS5_IJSH_SC_EEEEEEEvNS4_8identityES11_S1B_vS1C_EENS_8epilogue10collective18CollectiveEpilogueINS1E_23Sm100TmaWarpSpecializedILi4ELi2ELi16ELb1ELb0EEEJSI_NS5_IJNST_ISF_SC_EENST_ISH_SC_EEEEESJ_SK_SJ_SK_NS1E_6fusion15FusionCallbacksIS1I_NS1M_17LinearCombinationISJ_fSJ_fLNS_15FloatRoundStyleE2EEESI_S1L_JEEENS4_5SM1004TMEM4LOAD26SM100_TMEM_LOAD_16dp128b8xENS4_13SM90_TMA_LOADES1B_NS4_17SM75_U32x4_LDSM_NENS4_14SM90_TMA_STOREES1B_NS4_17SM90_U32x4_STSM_NENS4_39AutoVectorizingCopyWithAssumedAlignmentILi128EEEEEEvvEEEEvNT_6ParamsE,(.L_x_224 - _ZN7cutlass13device_kernelINS_4gemm6kernel13GemmUniversalIN4cute5tupleIJiiiiEEENS1_10collective13CollectiveMmaINS1_35MainloopSm100TmaUmmaWarpSpecializedILi3ELi2ELi4ENS5_IJNS4_1CILi2EEESB_NSA_ILi1EEEEEEEENS5_IJNSA_ILi64EEENSA_ILi256EEENSA_ILi32EEEEEENS_10tfloat32_tENS5_IJlSC_lEEESJ_SK_NS4_8TiledMMAINS4_8MMA_AtomIJNS4_17SM100_MMA_TF32_SSISJ_SJ_fLi64ELi256ELNS4_4UMMA5MajorE0ELSP_0ELNSO_7ScaleInE0ELSQ_0EEEEEENS4_6LayoutINS5_IJSC_SC_SC_EEENS5_IJNSA_ILi0EEESV_SV_EEEEENS5_IJNS4_10UnderscoreESY_SY_EEEEENS4_23SM90_TMA_LOAD_MULTICASTENS4_14ComposedLayoutINS4_7SwizzleILi3ELi4ELi3EEENS4_18smem_ptr_flag_bitsILi32EEENST_INS5_IJNSA_ILi8EEESH_EEENS5_IJSH_SC_EEEEEEEvNS4_8identityES11_S1B_vS1C_EENS_8epilogue10collective18CollectiveEpilogueINS1E_23Sm100TmaWarpSpecializedILi4ELi2ELi16ELb1ELb0EEEJSI_NS5_IJNST_ISF_SC_EENST_ISH_SC_EEEEESJ_SK_SJ_SK_NS1E_6fusion15FusionCallbacksIS1I_NS1M_17LinearCombinationISJ_fSJ_fLNS_15FloatRoundStyleE2EEESI_S1L_JEEENS4_5SM1004TMEM4LOAD26SM100_TMEM_LOAD_16dp128b8xENS4_13SM90_TMA_LOADES1B_NS4_17SM75_U32x4_LDSM_NENS4_14SM90_TMA_STOREES1B_NS4_17SM90_U32x4_STSM_NENS4_39AutoVectorizingCopyWithAssumedAlignmentILi128EEEEEEvvEEEEvNT_6ParamsE)
        .other          _ZN7cutlass13device_kernelINS_4gemm6kernel13GemmUniversalIN4cute5tupleIJiiiiEEENS1_10collective13CollectiveMmaINS1_35MainloopSm100TmaUmmaWarpSpecializedILi3ELi2ELi4ENS5_IJNS4_1CILi2EEESB_NSA_ILi1EEEEEEEENS5_IJNSA_ILi64EEENSA_ILi256EEENSA_ILi32EEEEEENS_10tfloat32_tENS5_IJlSC_lEEESJ_SK_NS4_8TiledMMAINS4_8MMA_AtomIJNS4_17SM100_MMA_TF32_SSISJ_SJ_fLi64ELi256ELNS4_4UMMA5MajorE0ELSP_0ELNSO_7ScaleInE0ELSQ_0EEEEEENS4_6LayoutINS5_IJSC_SC_SC_EEENS5_IJNSA_ILi0EEESV_SV_EEEEENS5_IJNS4_10UnderscoreESY_SY_EEEEENS4_23SM90_TMA_LOAD_MULTICASTENS4_14ComposedLayoutINS4_7SwizzleILi3ELi4ELi3EEENS4_18smem_ptr_flag_bitsILi32EEENST_INS5_IJNSA_ILi8EEESH_EEENS5_IJSH_SC_EEEEEEEvNS4_8identityES11_S1B_vS1C_EENS_8epilogue10collective18CollectiveEpilogueINS1E_23Sm100TmaWarpSpecializedILi4ELi2ELi16ELb1ELb0EEEJSI_NS5_IJNST_ISF_SC_EENST_ISH_SC_EEEEESJ_SK_SJ_SK_NS1E_6fusion15FusionCallbacksIS1I_NS1M_17LinearCombinationISJ_fSJ_fLNS_15FloatRoundStyleE2EEESI_S1L_JEEENS4_5SM1004TMEM4LOAD26SM100_TMEM_LOAD_16dp128b8xENS4_13SM90_TMA_LOADES1B_NS4_17SM75_U32x4_LDSM_NENS4_14SM90_TMA_STOREES1B_NS4_17SM90_U32x4_STSM_NENS4_39AutoVectorizingCopyWithAssumedAlignmentILi128EEEEEEvvEEEEvNT_6ParamsE,@"STO_CUDA_ENTRY STV_DEFAULT"
_ZN7cutlass13device_kernelINS_4gemm6kernel13GemmUniversalIN4cute5tupleIJiiiiEEENS1_10collective13CollectiveMmaINS1_35MainloopSm100TmaUmmaWarpSpecializedILi3ELi2ELi4ENS5_IJNS4_1CILi2EEESB_NSA_ILi1EEEEEEEENS5_IJNSA_ILi64EEENSA_ILi256EEENSA_ILi32EEEEEENS_10tfloat32_tENS5_IJlSC_lEEESJ_SK_NS4_8TiledMMAINS4_8MMA_AtomIJNS4_17SM100_MMA_TF32_SSISJ_SJ_fLi64ELi256ELNS4_4UMMA5MajorE0ELSP_0ELNSO_7ScaleInE0ELSQ_0EEEEEENS4_6LayoutINS5_IJSC_SC_SC_EEENS5_IJNSA_ILi0EEESV_SV_EEEEENS5_IJNS4_10UnderscoreESY_SY_EEEEENS4_23SM90_TMA_LOAD_MULTICASTENS4_14ComposedLayoutINS4_7SwizzleILi3ELi4ELi3EEENS4_18smem_ptr_flag_bitsILi32EEENST_INS5_IJNSA_ILi8EEESH_EEENS5_IJSH_SC_EEEEEEEvNS4_8identityES11_S1B_vS1C_EENS_8epilogue10collective18CollectiveEpilogueINS1E_23Sm100TmaWarpSpecializedILi4ELi2ELi16ELb1ELb0EEEJSI_NS5_IJNST_ISF_SC_EENST_ISH_SC_EEEEESJ_SK_SJ_SK_NS1E_6fusion15FusionCallbacksIS1I_NS1M_17LinearCombinationISJ_fSJ_fLNS_15FloatRoundStyleE2EEESI_S1L_JEEENS4_5SM1004TMEM4LOAD26SM100_TMEM_LOAD_16dp128b8xENS4_13SM90_TMA_LOADES1B_NS4_17SM75_U32x4_LDSM_NENS4_14SM90_TMA_STOREES1B_NS4_17SM90_U32x4_STSM_NENS4_39AutoVectorizingCopyWithAssumedAlignmentILi128EEEEEEvvEEEEvNT_6ParamsE:
[----:B------:R-:W1:Y:S01]  /*0000*/  LDC R1, c[0x0][0x37c] ;  /* 0x0000df00ff017b82 */ /* 0x000e620000000800 */
[----:B------:R-:W2:Y:S01]  /*0010*/  S2R R75, SR_TID.X ;  /* 0x00000000004b7919 */ /* 0x000ea20000002100 */
[----:B------:R-:W3:Y:S01]  /*0020*/  LDCU.64 UR8, c[0x0][0x890] ;  /* 0x00011200ff0877ac */ /* 0x000ee20008000a00 */
[----:B------:R-:W-:Y:S02]  /*0030*/  PRMT R63, RZ, 0x7610, R63 ;  /* 0x00007610ff3f7816 */ /* 0x000fe4000000003f */
[----:B------:R-:W-:Y:S01]  /*0040*/  ELECT P3, URZ, PT ;  /* 0x0000000000ff782f */ /* 0x000fe20003860000 */
[----:B---3--:R-:W-:-:S04]  /*0050*/  UISETP.NE.U32.AND UP0, UPT, UR8, URZ, UPT ;  /* 0x000000ff0800728c */ /* 0x008fc8000bf05070 */
[----:B------:R-:W-:Y:S01]  /*0060*/  UISETP.NE.AND.EX UP0, UPT, UR9, URZ, UPT, UP0 ;  /* 0x000000ff0900728c */ /* 0x000fe2000bf05300 */
[----:B--2---:R-:W-:-:S05]  /*0070*/  SHF.R.U32.HI R64, RZ, 0x5, R75 ;  /* 0x00000005ff407819 */ /* 0x004fca000001164b */
[----:B------:R-:W2:Y:S02]  /*0080*/  SHFL.IDX PT, R0, R64, RZ, 0x1f ;  /* 0x00001fff40007589 */ /* 0x000ea400000e0000 */
[----:B--2---:R-:W-:Y:S01]  /*0090*/  R2UR UR17, R0 ;  /* 0x00000000001172ca */ /* 0x004fe200000e0000 */
[----:B-1----:R-:W-:-:S14]  /*00a0*/  BRA.U UP0, `(.L_x_0) ;  /* 0x0000000100307547 */ /* 0x002fdc000b800000 */
[----:B------:R-:W1:Y:S02]  /*00b0*/  LDCU.64 UR4, c[0x0][0x888] ;  /* 0x00011100ff0477ac */ /* 0x000e640008000a00 */
[----:B-1----:R-:W-:-:S04]  /*00c0*/  UISETP.NE.U32.AND UP0, UPT, UR4, URZ, UPT ;  /* 0x000000ff0400728c */ /* 0x002fc8000bf05070 */
[----:B------:R-:W-:-:S09]  /*00d0*/  UISETP.NE.AND.EX UP0, UPT, UR5, URZ, UPT, UP0 ;  /* 0x000000ff0500728c */ /* 0x000fd2000bf05300 */
[----:B------:R-:W-:Y:S05]  /*00e0*/  BRA.U !UP0, `(.L_x_1) ;  /* 0x0000000108147547 */ /* 0x000fea000b800000 */
[----:B------:R-:W1:Y:S01]  /*00f0*/  LDC.64 R2, c[0x0][0x888] ;  /* 0x00022200ff027b82 */ /* 0x000e620000000a00 */
[----:B------:R-:W1:Y:S02]  /*0100*/  LDCU.64 UR4, c[0x0][0x358] ;  /* 0x00006b00ff0477ac */ /* 0x000e640008000a00 */
[----:B-1----:R1:W5:Y:S01]  /*0110*/  LDG.E R27, desc[UR4][R2.64] ;  /* 0x00000004021b7981 */ /* 0x002362000c1e1900 */
[----:B------:R-:W-:Y:S01]  /*0120*/  HFMA2 R63, -RZ, RZ, 0, 5.9604644775390625e-08 ;  /* 0x00000001ff3f7431 */ /* 0x000fe200000001ff */
[----:B------:R-:W-:Y:S05]  /*0130*/  BRA `(.L_x_0) ;  /* 0x00000000000c7947 */ /* 0x000fea0003800000 */
.L_x_1:
[----:B------:R-:W1:Y:S01]  /*0140*/  LDCU UR4, c[0x0][0x880] ;  /* 0x00011000ff0477ac */ /* 0x000e620008000800 */
[----:B------:R-:W-:Y:S01]  /*0150*/  HFMA2 R63, -RZ, RZ, 0, 5.9604644775390625e-08 ;  /* 0x00000001ff3f7431 */ /* 0x000fe200000001ff */
[----:B-1----:R-:W-:-:S07]  /*0160*/  MOV R27, UR4 ;  /* 0x00000004001b7c02 */ /* 0x002fce0008000f00 */
.L_x_0:
[----:B------:R-:W2:Y:S02]  /*0170*/  LDCU.64 UR4, c[0x0][0x8b0] ;  /* 0x00011600ff0477ac */ /* 0x000ea40008000a00 */
[----:B--2---:R-:W-:-:S04]  /*0180*/  UISETP.NE.U32.AND UP0, UPT, UR4, URZ, UPT ;  /* 0x000000ff0400728c */ /* 0x004fc8000bf05070 */
[----:B------:R-:W-:-:S09]  /*0190*/  UISETP.NE.AND.EX UP0, UPT, UR5, URZ, UPT, UP0 ;  /* 0x000000ff0500728c */ /* 0x000fd2000bf05300 */
[----:B------:R-:W-:Y:S05]  /*01a0*/  BRA.U UP0, `(.L_x_2) ;  /* 0x0000000100287547 */ /* 0x000fea000b800000 */
[----:B------:R-:W2:Y:S02]  /*01b0*/  LDCU.64 UR4, c[0x0][0x8a8] ;  /* 0x00011500ff0477ac */ /* 0x000ea40008000a00 */
[----:B--2---:R-:W-:-:S04]  /*01c0*/  UISETP.NE.U32.AND UP0, UPT, UR4, URZ, UPT ;  /* 0x000000ff0400728c */ /* 0x004fc8000bf05070 */
[----:B------:R-:W-:-:S09]  /*01d0*/  UISETP.NE.AND.EX UP0, UPT, UR5, URZ, UPT, UP0 ;  /* 0x000000ff0500728c */ /* 0x000fd2000bf05300 */
[----:B------:R-:W-:Y:S05]  /*01e0*/  BRA.U !UP0, `(.L_x_3) ;  /* 0x0000000108107547 */ /* 0x000fea000b800000 */
[----:B------:R-:W2:Y:S01]  /*01f0*/  LDC.64 R24, c[0x0][0x8a8] ;  /* 0x00022a00ff187b82 */ /* 0x000ea20000000a00 */
[----:B------:R-:W2:Y:S02]  /*0200*/  LDCU.64 UR4, c[0x0][0x358] ;  /* 0x00006b00ff0477ac */ /* 0x000ea40008000a00 */
[----:B--2---:R2:W5:Y:S01]  /*0210*/  LDG.E R24, desc[UR4][R24.64] ;  /* 0x0000000418187981 */ /* 0x004562000c1e1900 */
[----:B------:R-:W-:Y:S05]  /*0220*/  BRA `(.L_x_2) ;  /* 0x0000000000087947 */ /* 0x000fea0003800000 */
.L_x_3:
[----:B------:R-:W2:Y:S02]  /*0230*/  LDCU UR4, c[0x0][0x8a0] ;  /* 0x00011400ff0477ac */ /* 0x000ea40008000800 */
[----:B--2---:R-:W-:Y:S02]  /*0240*/  MOV R24, UR4 ;  /* 0x0000000400187c02 */ /* 0x004fe40008000f00 */
.L_x_2:
[----:B------:R-:W-:Y:S01]  /*0250*/  IMAD.U32 R0, RZ, RZ, UR17 ;  /* 0x00000011ff007e24 */ /* 0x000fe2000f8e00ff */
[----:B------:R-:W-:Y:S04]  /*0260*/  BSSY.RECONVERGENT B0, `(.L_x_4) ;  /* 0x000000c000007945 */ /* 0x000fe80003800200 */
[C---:B------:R-:W-:Y:S02]  /*0270*/  ISETP.NE.OR P1, PT, R0.reuse, 0x1, !P3 ;  /* 0x000000010000780c */ /* 0x040fe40005f25670 */
[----:B------:R-:W-:-:S11]  /*0280*/  ISETP.NE.OR P0, PT, R0, 0x3, !P3 ;  /* 0x000000030000780c */ /* 0x000fd60005f05670 */
[----:B------:R-:W-:Y:S05]  /*0290*/  @P1 BRA `(.L_x_5) ;  /* 0x0000000000201947 */ /* 0x000fea0003800000 */
[----:B------:R-:W3:Y:S02]  /*02a0*/  LDCU.64 UR4, c[0x0][0x348] ;  /* 0x00006900ff0477ac */ /* 0x000ee40008000a00 */
[----:B---3--:R-:W-:Y:S02]  /*02b0*/  UIADD3 UR6, UP1, UPT, UR4, 0x80, URZ ;  /* 0x0000008004067890 */ /* 0x008fe4000ff3e0ff */
[----:B------:R-:W-:Y:S02]  /*02c0*/  UIADD3 UR4, UP0, UPT, UR4, 0x180, URZ ;  /* 0x0000018004047890 */ /* 0x000fe4000ff1e0ff */
[----:B------:R-:W-:Y:S02]  /*02d0*/  UIADD3.X UR7, UPT, UPT, URZ, UR5, URZ, UP1, !UPT ;  /* 0x00000005ff077290 */ /* 0x000fe40008ffe4ff */
[----:B------:R-:W-:-:S07]  /*02e0*/  UIADD3.X UR5, UPT, UPT, URZ, UR5, URZ, UP0, !UPT ;  /* 0x00000005ff057290 */ /* 0x000fce00087fe4ff */
[----:B------:R3:W-:Y:S02]  /*02f0*/  UTMACCTL.PF [UR6] ;  /* 0x00000000060079b9 */ /* 0x0007e40008040000 */
[----:B------:R3:W-:Y:S02]  /*0300*/  UTMACCTL.PF [UR4] ;  /* 0x00000000040079b9 */ /* 0x0007e40008040000 */
[----:B---3--:R-:W-:Y:S01]  /*0310*/  NOP ;  /* 0x0000000000007918 */ /* 0x008fe20000000000 */
.L_x_5:
[----:B------:R-:W-:Y:S05]  /*0320*/  BSYNC.RECONVERGENT B0 ;  /* 0x0000000000007941 */ /* 0x000fea0003800200 */
.L_x_4:
[----:B------:R-:W-:Y:S04]  /*0330*/  BSSY.RECONVERGENT B0, `(.L_x_6) ;  /* 0x000000a000007945 */ /* 0x000fe80003800200 */
        /* <DEDUP_REMOVED lines=9> */
.L_x_7:
[----:B------:R-:W-:Y:S05]  /*03d0*/  BSYNC.RECONVERGENT B0 ;  /* 0x0000000000007941 */ /* 0x000fea0003800200 */
.L_x_6:
[----:B------:R-:W3:Y:S01]  /*03e0*/  LDCU.64 UR4, c[0x0][0x888] ;  /* 0x00011100ff0477ac */ /* 0x000ee20008000a00 */
[----:B------:R-:W-:Y:S02]  /*03f0*/  UISETP.EQ.U32.AND UP1, UPT, UR8, URZ, UPT ;  /* 0x000000ff0800728c */ /* 0x000fe4000bf22070 */
[----:B------:R-:W-:Y:S02]  /*0400*/  UPLOP3.LUT UP3, UPT, UPT, UPT, UPT, 0x80, 0x8 ;  /* 0x000000000008789c */ /* 0x000fe40003f6f070 */
[----:B---3--:R-:W-:-:S04]  /*0410*/  UISETP.NE.U32.AND UP0, UPT, UR4, URZ, UPT ;  /* 0x000000ff0400728c */ /* 0x008fc8000bf05070 */
[----:B------:R-:W-:-:S04]  /*0420*/  UISETP.NE.AND.EX UP0, UPT, UR5, URZ, UPT, UP0 ;  /* 0x000000ff0500728c */ /* 0x000fc8000bf05300 */
[----:B------:R-:W-:-:S04]  /*0430*/  UISETP.EQ.OR.EX UP2, UPT, UR9, URZ, !UP0, UP1 ;  /* 0x000000ff0900728c */ /* 0x000fc8000c742710 */
[----:B------:R-:W-:-:S06]  /*0440*/  UP2UR UR4, UPR, URZ, 0x4 ;  /* 0x00000004ff047883 */ /* 0x000fcc0008000000 */
[----:B------:R-:W-:Y:S01]  /*0450*/  MOV R67, UR4 ;  /* 0x0000000400437c02 */ /* 0x000fe20008000f00 */
[----:B------:R-:W-:Y:S06]  /*0460*/  BRA.U !UP2, `(.L_x_8) ;  /* 0x000000010a207547 */ /* 0x000fec000b800000 */
[----:B------:R-:W-:Y:S01]  /*0470*/  UISETP.NE.U32.AND UP1, UPT, UR8, URZ, UPT ;  /* 0x000000ff0800728c */ /* 0x000fe2000bf25070 */
[----:B-----5:R-:W-:Y:S01]  /*0480*/  FSETP.NEU.AND P0, PT, R27, RZ, PT ;  /* 0x000000ff1b00720b */ /* 0x020fe20003f0d000 */
[----:B------:R-:W-:Y:S02]  /*0490*/  USEL UR4, URZ, 0xffffffff, UP0 ;  /* 0xffffffffff047887 */ /* 0x000fe40008000000 */
[----:B------:R-:W-:-:S10]  /*04a0*/  UISETP.NE.AND.EX UP1, UPT, UR9, URZ, UPT, UP1 ;  /* 0x000000ff0900728c */ /* 0x000fd4000bf25310 */
[----:B------:R-:W-:Y:S01]  /*04b0*/  VOTEU.ANY UP0, P0 ;  /* 0x0000000000ff7886 */ /* 0x000fe20000000100 */
[----:B------:R-:W-:-:S04]  /*04c0*/  @!UP1 USEL UR4, URZ, 0xffffffff, UP0 ;  /* 0xffffffffff049887 */ /* 0x000fc80008000000 */
[----:B------:R-:W-:-:S04]  /*04d0*/  ULOP3.LUT UR4, UR4, 0x1, URZ, 0xc0, !UPT ;  /* 0x0000000104047892 */ /* 0x000fc8000f8ec0ff */
[----:B------:R-:W-:-:S11]  /*04e0*/  UISETP.NE.U32.AND UP3, UPT, UR4, 0x1, UPT ;  /* 0x000000010400788c */ /* 0x000fd6000bf65070 */
.L_x_8:
[----:B-1----:R-:W1:Y:S01]  /*04f0*/  SHFL.IDX PT, R2, R64, RZ, 0x1f ;  /* 0x00001fff40027589 */ /* 0x002e6200000e0000 */
[----:B------:R-:W-:-:S04]  /*0500*/  UISETP.NE.AND UP0, UPT, UR17, 0x2, UPT ;  /* 0x000000021100788c */ /* 0x000fc8000bf05270 */
[----:B------:R-:W-:Y:S01]  /*0510*/  USEL UR53, URZ, 0x1, UP0 ;  /* 0x00000001ff357887 */ /* 0x000fe20008000000 */
[----:B-1----:R-:W-:-:S13]  /*0520*/  ISETP.NE.AND P0, PT, R2, RZ, PT ;  /* 0x000000ff0200720c */ /* 0x002fda0003f05270 */
[----:B------:R-:W-:Y:S05]  /*0530*/  @P0 BRA `(.L_x_9) ;  /* 0x0000000000500947 */ /* 0x000fea0003800000 */
[----:B------:R-:W1:Y:S01]  /*0540*/  S2UR UR4, SR_CgaCtaId ;  /* 0x00000000000479c3 */ /* 0x000e620000008800 */
[----:B------:R-:W-:Y:S01]  /*0550*/  UMOV UR5, 0x400 ;  /* 0x0000040000057882 */ /* 0x000fe20000000000 */
[----:B------:R-:W-:Y:S01]  /*0560*/  UMOV UR8, 0x1 ;  /* 0x0000000100087882 */ /* 0x000fe20000000000 */
[----:B------:R-:W-:Y:S01]  /*0570*/  UMOV UR6, 0x3 ;  /* 0x0000000300067882 */ /* 0x000fe20000000000 */
[----:B------:R-:W-:-:S04]  /*0580*/  UIADD3 UR8, UPT, UPT, -UR8, 0x100000, URZ ;  /* 0x0010000008087890 */ /* 0x000fc8000fffe1ff */
[----:B------:R-:W-:Y:S02]  /*0590*/  USHF.L.U32 UR9, UR8, 0xb, URZ ;  /* 0x0000000b08097899 */ /* 0x000fe400080006ff */
[----:B------:R-:W-:Y:S02]  /*05a0*/  USHF.L.U32 UR8, UR8, 0x1, URZ ;  /* 0x0000000108087899 */ /* 0x000fe400080006ff */
[----:B------:R-:W-:-:S04]  /*05b0*/  UIADD3 UR6, UPT, UPT, -UR6, 0x100000, URZ ;  /* 0x0010000006067890 */ /* 0x000fc8000fffe1ff */
[----:B------:R-:W-:Y:S02]  /*05c0*/  USHF.L.U32 UR7, UR6, 0xb, URZ ;  /* 0x0000000b06077899 */ /* 0x000fe400080006ff */
[----:B------:R-:W-:Y:S01]  /*05d0*/  USHF.L.U32 UR6, UR6, 0x1, URZ ;  /* 0x0000000106067899 */ /* 0x000fe200080006ff */
[----:B------:R-:W-:Y:S01]  /*05e0*/  ELECT P0, URZ, PT ;  /* 0x0000000000ff782f */ /* 0x000fe20003800000 */
[----:B-1----:R-:W-:Y:S01]  /*05f0*/  ULEA UR4, UR4, UR5, 0x18 ;  /* 0x0000000504047291 */ /* 0x002fe2000f8ec0ff */
[----:B------:R-:W1:Y:S11]  /*0600*/  FENCE.VIEW.ASYNC.S ;  /* 0x00000000000073c6 */ /* 0x000e760000000000 */
[----:B-1----:R1:W3:Y:S01]  /*0610*/  SYNCS.EXCH.64 URZ, [UR4], UR8 ;  /* 0x0000000804ff75b2 */ /* 0x0022e20008000100 */
[----:B------:R1:W4:Y:S01]  /*0620*/  SYNCS.EXCH.64 URZ, [UR4+0x18], UR6 ;  /* 0x0000180604ff75b2 */ /* 0x0003220008000100 */
[----:B------:R1:W1:Y:S01]  /*0630*/  SYNCS.EXCH.64 URZ, [UR4+0x8], UR8 ;  /* 0x0000080804ff75b2 */ /* 0x0002620008000100 */
[----:B------:R1:W1:Y:S01]  /*0640*/  SYNCS.EXCH.64 URZ, [UR4+0x20], UR6 ;  /* 0x0000200604ff75b2 */ /* 0x0002620008000100 */
[----:B------:R1:W1:Y:S01]  /*0650*/  SYNCS.EXCH.64 URZ, [UR4+0x10], UR8 ;  /* 0x0000100804ff75b2 */ /* 0x0002620008000100 */
[----:B------:R1:W1:Y:S01]  /*0660*/  SYNCS.EXCH.64 URZ, [UR4+0x28], UR6 ;  /* 0x0000280604ff75b2 */ /* 0x0002620008000100 */
[----:B------:R-:W-:Y:S01]  /*0670*/  NOP ;  /* 0x0000000000007918 */ /* 0x000fe20000000000 */
.L_x_9:
[----:B------:R-:W2:Y:S01]  /*0680*/  SHFL.IDX PT, R2, R64, RZ, 0x1f ;  /* 0x00001fff40027589 */ /* 0x000ea200000e0000 */
[----:B------:R-:W-:Y:S01]  /*0690*/  NOP ;  /* 0x0000000000007918 */ /* 0x000fe20000000000 */
[----:B--2---:R-:W-:-:S13]  /*06a0*/  ISETP.NE.AND P0, PT, R2, 0x1, PT ;  /* 0x000000010200780c */ /* 0x004fda0003f05270 */
[----:B------:R-:W-:Y:S05]  /*06b0*/  @P0 BRA `(.L_x_10) ;  /* 0x0000000000580947 */ /* 0x000fea0003800000 */
[----:B-1----:R-:W1:Y:S01]  /*06c0*/  S2UR UR4, SR_CgaCtaId ;  /* 0x00000000000479c3 */ /* 0x002e620000008800 */
        /* <DEDUP_REMOVED lines=12> */
[----:B-1----:R2:W1:Y:S01]  /*0790*/  SYNCS.EXCH.64 URZ, [UR4+0x30], UR8 ;  /* 0x0000300804ff75b2 */ /* 0x0024620008000100 */
[----:B------:R2:W1:Y:S01]  /*07a0*/  SYNCS.EXCH.64 URZ, [UR4+0x50], UR6 ;  /* 0x0000500604ff75b2 */ /* 0x0004620008000100 */
[----:B------:R2:W1:Y:S01]  /*07b0*/  SYNCS.EXCH.64 URZ, [UR4+0x38], UR8 ;  /* 0x0000380804ff75b2 */ /* 0x0004620008000100 */
[----:B------:R2:W1:Y:S01]  /*07c0*/  SYNCS.EXCH.64 URZ, [UR4+0x58], UR6 ;  /* 0x0000580604ff75b2 */ /* 0x0004620008000100 */
[----:B------:R2:W1:Y:S01]  /*07d0*/  SYNCS.EXCH.64 URZ, [UR4+0x40], UR8 ;  /* 0x0000400804ff75b2 */ /* 0x0004620008000100 */
[----:B------:R2:W1:Y:S01]  /*07e0*/  SYNCS.EXCH.64 URZ, [UR4+0x60], UR6 ;  /* 0x0000600604ff75b2 */ /* 0x0004620008000100 */
[----:B------:R2:W1:Y:S01]  /*07f0*/  SYNCS.EXCH.64 URZ, [UR4+0x48], UR8 ;  /* 0x0000480804ff75b2 */ /* 0x0004620008000100 */
[----:B------:R2:W1:Y:S02]  /*0800*/  SYNCS.EXCH.64 URZ, [UR4+0x68], UR6 ;  /* 0x0000680604ff75b2 */ /* 0x0004640008000100 */
[----:B--2---:R-:W-:Y:S01]  /*0810*/  NOP ;  /* 0x0000000000007918 */ /* 0x004fe20000000000 */
.L_x_10:
[----:B------:R-:W2:Y:S01]  /*0820*/  SHFL.IDX PT, R2, R64, RZ, 0x1f ;  /* 0x00001fff40027589 */ /* 0x000ea200000e0000 */
[----:B------:R-:W-:Y:S01]  /*0830*/  NOP ;  /* 0x0000000000007918 */ /* 0x000fe20000000000 */
[----:B--2---:R-:W-:-:S13]  /*0840*/  ISETP.NE.AND P0, PT, R2, 0x3, PT ;  /* 0x000000030200780c */ /* 0x004fda0003f05270 */
[----:B------:R-:W-:Y:S05]  /*0850*/  @P0 BRA `(.L_x_11) ;  /* 0x0000000000300947 */ /* 0x000fea0003800000 */
[----:B-1----:R-:W1:Y:S01]  /*0860*/  S2UR UR4, SR_CgaCtaId ;  /* 0x00000000000479c3 */ /* 0x002e620000008800 */
[----:B------:R-:W-:Y:S01]  /*0870*/  UMOV UR6, 0x400 ;  /* 0x0000040000067882 */ /* 0x000fe20000000000 */
[----:B------:R-:W-:Y:S01]  /*0880*/  UMOV UR5, 0x20 ;  /* 0x0000002000057882 */ /* 0x000fe20000000000 */
[----:B------:R-:W-:Y:S01]  /*0890*/  ELECT P0, URZ, PT ;  /* 0x0000000000ff782f */ /* 0x000fe20003800000 */
[----:B-1----:R-:W-:Y:S02]  /*08a0*/  ULEA UR6, UR4, UR6, 0x18 ;  /* 0x0000000604067291 */ /* 0x002fe4000f8ec0ff */
[----:B------:R-:W-:-:S04]  /*08b0*/  UIADD3 UR4, UPT, UPT, -UR5, 0x100000, URZ ;  /* 0x0010000005047890 */ /* 0x000fc8000fffe1ff */
[----:B------:R-:W-:Y:S02]  /*08c0*/  USHF.L.U32 UR5, UR4, 0xb, URZ ;  /* 0x0000000b04057899 */ /* 0x000fe400080006ff */
[----:B------:R-:W-:Y:S01]  /*08d0*/  USHF.L.U32 UR4, UR4, 0x1, URZ ;  /* 0x0000000104047899 */ /* 0x000fe200080006ff */
[----:B------:R-:W1:Y:S11]  /*08e0*/  FENCE.VIEW.ASYNC.S ;  /* 0x00000000000073c6 */ /* 0x000e760000000000 */
[----:B-1----:R2:W1:Y:S01]  /*08f0*/  SYNCS.EXCH.64 URZ, [UR6+0x70], UR4 ;  /* 0x0000700406ff75b2 */ /* 0x0024620008000100 */
[----:B------:R2:W1:Y:S02]  /*0900*/  SYNCS.EXCH.64 URZ, [UR6+0x78], UR4 ;  /* 0x0000780406ff75b2 */ /* 0x0004640008000100 */
[----:B--2---:R-:W-:Y:S01]  /*0910*/  NOP ;  /* 0x0000000000007918 */ /* 0x004fe20000000000 */
.L_x_11:
[----:B------:R-:W2:Y:S01]  /*0920*/  SHFL.IDX PT, R2, R64, RZ, 0x1f ;  /* 0x00001fff40027589 */ /* 0x000ea200000e0000 */
[----:B------:R-:W-:Y:S01]  /*0930*/  NOP ;  /* 0x0000000000007918 */ /* 0x000fe20000000000 */
[----:B--2---:R-:W-:-:S13]  /*0940*/  ISETP.NE.AND P0, PT, R2, 0x4, PT ;  /* 0x000000040200780c */ /* 0x004fda0003f05270 */
[----:B------:R-:W-:Y:S05]  /*0950*/  @P0 BRA `(.L_x_12) ;  /* 0x00000000004c0947 */ /* 0x000fea0003800000 */
[----:B-1----:R-:W1:Y:S01]  /*0960*/  S2UR UR6, SR_CgaCtaId ;  /* 0x00000000000679c3 */ /* 0x002e620000008800 */
[----:B------:R-:W-:Y:S01]  /*0970*/  UMOV UR4, 0x3a0 ;  /* 0x000003a000047882 */ /* 0x000fe20000000000 */
[----:B------:R-:W-:Y:S01]  /*0980*/  UMOV UR5, 0x400 ;  /* 0x0000040000057882 */ /* 0x000fe20000000000 */
[----:B------:R-:W-:Y:S01]  /*0990*/  USEL UR4, UR4, 0x320, UP3 ;  /* 0x0000032004047887 */ /* 0x000fe20009800000 */
[----:B------:R-:W-:Y:S01]  /*09a0*/  UMOV UR8, 0x1 ;  /* 0x0000000100087882 */ /* 0x000fe20000000000 */
[----:B------:R-:W-:Y:S01]  /*09b0*/  ELECT P0, URZ, PT ;  /* 0x0000000000ff782f */ /* 0x000fe20003800000 */
[----:B------:R-:W-:-:S04]  /*09c0*/  UIADD3 UR8, UPT, UPT, -UR8, 0x100000, URZ ;  /* 0x0010000008087890 */ /* 0x000fc8000fffe1ff */
[----:B------:R-:W-:Y:S02]  /*09d0*/  USHF.L.U32 UR9, UR8, 0xb, URZ ;  /* 0x0000000b08097899 */ /* 0x000fe400080006ff */
[----:B------:R-:W-:Y:S02]  /*09e0*/  USHF.L.U32 UR8, UR8, 0x1, URZ ;  /* 0x0000000108087899 */ /* 0x000fe400080006ff */
[----:B-1----:R-:W-:Y:S02]  /*09f0*/  ULEA UR6, UR6, UR5, 0x18 ;  /* 0x0000000506067291 */ /* 0x002fe4000f8ec0ff */
[----:B------:R-:W-:-:S04]  /*0a00*/  UIADD3 UR4, UPT, UPT, -UR4, 0x100000, URZ ;  /* 0x0010000004047890 */ /* 0x000fc8000fffe1ff */
[----:B------:R-:W-:Y:S02]  /*0a10*/  USHF.L.U32 UR5, UR4, 0xb, URZ ;  /* 0x0000000b04057899 */ /* 0x000fe400080006ff */
[----:B------:R-:W-:Y:S01]  /*0a20*/  USHF.L.U32 UR4, UR4, 0x1, URZ ;  /* 0x0000000104047899 */ /* 0x000fe200080006ff */
[----:B------:R-:W1:Y:S03]  /*0a30*/  FENCE.VIEW.ASYNC.S ;  /* 0x00000000000073c6 */ /* 0x000e660000000000 */
[----:B-1----:R2:W1:Y:S08]  /*0a40*/  SYNCS.EXCH.64 URZ, [UR6+0x80], UR8 ;  /* 0x0000800806ff75b2 */ /* 0x0024700008000100 */
[----:B------:R2:W1:Y:S01]  /*0a50*/  SYNCS.EXCH.64 URZ, [UR6+0x90], UR4 ;  /* 0x0000900406ff75b2 */ /* 0x0004620008000100 */
[----:B------:R2:W1:Y:S01]  /*0a60*/  SYNCS.EXCH.64 URZ, [UR6+0x88], UR8 ;  /* 0x0000880806ff75b2 */ /* 0x0004620008000100 */
[----:B------:R2:W1:Y:S02]  /*0a70*/  SYNCS.EXCH.64 URZ, [UR6+0x98], UR4 ;  /* 0x0000980406ff75b2 */ /* 0x0004640008000100 */
[----:B--2---:R-:W-:Y:S01]  /*0a80*/  NOP ;  /* 0x0000000000007918 */ /* 0x004fe20000000000 */
.L_x_12:
        /* <DEDUP_REMOVED lines=26> */
.L_x_13:
[----:B------:R-:W2:Y:S01]  /*0c30*/  SHFL.IDX PT, R2, R64, RZ, 0x1f ;  /* 0x00001fff40027589 */ /* 0x000ea200000e0000 */
[----:B------:R-:W-:Y:S01]  /*0c40*/  NOP ;  /* 0x0000000000007918 */ /* 0x000fe20000000000 */
[----:B--2---:R-:W-:-:S13]  /*0c50*/  ISETP.NE.AND P0, PT, R2, 0x3, PT ;  /* 0x000000030200780c */ /* 0x004fda0003f05270 */
[----:B------:R-:W-:Y:S05]  /*0c60*/  @P0 BRA `(.L_x_14) ;  /* 0x0000000000380947 */ /* 0x000fea0003800000 */
[----:B------:R-:W2:Y:S01]  /*0c70*/  S2UR UR5, SR_CgaCtaId ;  /* 0x00000000000579c3 */ /* 0x000ea20000008800 */
[----:B-1----:R-:W-:Y:S01]  /*0c80*/  UMOV UR4, 0x400 ;  /* 0x0000040000047882 */ /* 0x002fe20000000000 */
[----:B------:R-:W-:Y:S01]  /*0c90*/  UMOV UR6, 0x20 ;  /* 0x0000002000067882 */ /* 0x000fe20000000000 */
[----:B------:R-:W-:Y:S01]  /*0ca0*/  ELECT P0, URZ, PT ;  /* 0x0000000000ff782f */ /* 0x000fe20003800000 */
[----:B------:R-:W-:-:S04]  /*0cb0*/  UIADD3 UR6, UPT, UPT, -UR6, 0x100000, URZ ;  /* 0x0010000006067890 */ /* 0x000fc8000fffe1ff */
[----:B------:R-:W-:Y:S02]  /*0cc0*/  USHF.L.U32 UR7, UR6, 0xb, URZ ;  /* 0x0000000b06077899 */ /* 0x000fe400080006ff */
[----:B------:R-:W-:Y:S02]  /*0cd0*/  USHF.L.U32 UR6, UR6, 0x1, URZ ;  /* 0x0000000106067899 */ /* 0x000fe400080006ff */
[----:B--2---:R-:W-:Y:S01]  /*0ce0*/  ULEA UR4, UR5, UR4, 0x18 ;  /* 0x0000000405047291 */ /* 0x004fe2000f8ec0ff */
[----:B------:R-:W1:Y:S11]  /*0cf0*/  FENCE.VIEW.ASYNC.S ;  /* 0x00000000000073c6 */ /* 0x000e760000000000 */
[----:B-1----:R2:W1:Y:S01]  /*0d00*/  SYNCS.EXCH.64 URZ, [UR4+0xe0], UR6 ;  /* 0x0000e00604ff75b2 */ /* 0x0024620008000100 */
[----:B------:R2:W1:Y:S01]  /*0d10*/  SYNCS.EXCH.64 URZ, [UR4+0xf0], UR6 ;  /* 0x0000f00604ff75b2 */ /* 0x0004620008000100 */
[----:B------:R2:W1:Y:S01]  /*0d20*/  SYNCS.EXCH.64 URZ, [UR4+0xe8], UR6 ;  /* 0x0000e80604ff75b2 */ /* 0x0004620008000100 */
[----:B------:R2:W1:Y:S02]  /*0d30*/  SYNCS.EXCH.64 URZ, [UR4+0xf8], UR6 ;  /* 0x0000f80604ff75b2 */ /* 0x0004640008000100 */
[----:B--2---:R-:W-:Y:S01]  /*0d40*/  NOP ;  /* 0x0000000000007918 */ /* 0x004fe20000000000 */
.L_x_14:
[----:B-1----:R-:W1:Y:S01]  /*0d50*/  LDCU UR4, c[0x0][0x36c] ;  /* 0x00006d80ff0477ac */ /* 0x002e620008000800 */
[----:B------:R-:W-:Y:S01]  /*0d60*/  ISETP.NE.OR P3, PT, R0, 0x2, !P3 ;  /* 0x000000020000780c */ /* 0x000fe20005f65670 */
[----:B------:R-:W-:Y:S01]  /*0d70*/  NOP ;  /* 0x0000000000007918 */ /* 0x000fe20000000000 */
[----:B------:R-:W-:Y:S01]  /*0d80*/  LOP3.LUT R0, R75, 0x1f, RZ, 0xc0, !PT ;  /* 0x0000001f4b007812 */ /* 0x000fe200078ec0ff */
[----:B------:R-:W-:Y:S02]  /*0d90*/  UISETP.NE.AND UP4, UPT, UR17, URZ, UPT ;  /* 0x000000ff1100728c */ /* 0x000fe4000bf85270 */
[----:B-1----:R-:W-:-:S09]  /*0da0*/  UISETP.EQ.U32.AND UP5, UPT, UR4, 0x1, UPT ;  /* 0x000000010400788c */ /* 0x002fd2000bfa2070 */
[----:B------:R-:W-:Y:S05]  /*0db0*/  BRA.U !UP5, `(.L_x_15) ;  /* 0x000000010d087547 */ /* 0x000fea000b800000 */
[----:B---34-:R-:W-:Y:S01]  /*0dc0*/  UCGABAR_ARV ;  /* 0x00000000000079c7 */ /* 0x018fe20008000000 */
[----:B------:R-:W-:Y:S05]  /*0dd0*/  BRA `(.L_x_16) ;  /* 0x0000000000047947 */ /* 0x000fea0003800000 */
.L_x_15:
[----:B---34-:R-:W-:Y:S01]  /*0de0*/  NOP ;  /* 0x0000000000007918 */ /* 0x018fe20000000000 */
.L_x_16:
[----:B------:R-:W1:Y:S01]  /*0df0*/  S2UR UR16, SR_CTAID.X ;  /* 0x00000000001079c3 */ /* 0x000e620000002500 */
[----:B------:R-:W-:-:S05]  /*0e00*/  CS2R.32 R66, SR_CgaSize ;  /* 0x0000000000427805 */ /* 0x000fca0000008a00 */
[----:B------:R-:W-:-:S05]  /*0e10*/  IMAD R66, R66, -0xa0, RZ ;  /* 0xffffff6042427824 */ /* 0x000fca00078e02ff */
[----:B------:R-:W-:-:S14]  /*0e20*/  R2UR UR5, R66 ;  /* 0x00000000420572ca */ /* 0x000fdc00000e0000 */
[----:B------:R-:W2:Y:S01]  /*0e30*/  LDCU UR5, c[0x0][UR5+0x2b0] ;  /* 0x00005600050577ac */ /* 0x000ea20008000800 */
[----:B------:R-:W-:-:S05]  /*0e40*/  CS2R.32 R66, SR_CgaSize ;  /* 0x0000000000427805 */ /* 0x000fca0000008a00 */
[----:B------:R-:W-:-:S05]  /*0e50*/  IMAD R66, R66, -0xa0, RZ ;  /* 0xffffff6042427824 */ /* 0x000fca00078e02ff */
[----:B------:R-:W-:-:S14]  /*0e60*/  R2UR UR4, R66 ;  /* 0x00000000420472ca */ /* 0x000fdc00000e0000 */
[----:B------:R-:W3:Y:S01]  /*0e70*/  LDCU UR4, c[0x0][UR4+0x2b4] ;  /* 0x00005680040477ac */ /* 0x000ee20008000800 */
[----:B------:R-:W4:Y:S01]  /*0e80*/  S2UR UR20, SR_CTAID.Y ;  /* 0x00000000001479c3 */ /* 0x000f220000002600 */
[----:B------:R-:W-:-:S05]  /*0e90*/  CS2R.32 R66, SR_CgaSize ;  /* 0x0000000000427805 */ /* 0x000fca0000008a00 */
[----:B------:R-:W-:-:S05]  /*0ea0*/  IMAD R66, R66, -0xa0, RZ ;  /* 0xffffff6042427824 */ /* 0x000fca00078e02ff */
[----:B------:R-:W-:-:S14]  /*0eb0*/  R2UR UR7, R66 ;  /* 0x00000000420772ca */ /* 0x000fdc00000e0000 */
[----:B------:R-:W3:Y:S01]  /*0ec0*/  LDCU UR7, c[0x0][UR7+0x2a0] ;  /* 0x00005400070777ac */ /* 0x000ee20008000800 */
[----:B------:R-:W-:-:S05]  /*0ed0*/  CS2R.32 R66, SR_CgaSize ;  /* 0x0000000000427805 */ /* 0x000fca0000008a00 */
[----:B------:R-:W-:-:S05]  /*0ee0*/  IMAD R66, R66, -0xa0, RZ ;  /* 0xffffff6042427824 */ /* 0x000fca00078e02ff */
[----:B------:R-:W-:-:S14]  /*0ef0*/  R2UR UR8, R66 ;  /* 0x00000000420872ca */ /* 0x000fdc00000e0000 */
[----:B------:R-:W3:Y:S01]  /*0f00*/  LDCU UR8, c[0x0][UR8+0x2a4] ;  /* 0x00005480080877ac */ /* 0x000ee20008000800 */
[----:B------:R-:W3:Y:S01]  /*0f10*/  S2UR UR9, SR_CgaCtaId ;  /* 0x00000000000979c3 */ /* 0x000ee20000008800 */
[----:B------:R-:W3:Y:S01]  /*0f20*/  LDCU UR21, c[0x0][0xb24] ;  /* 0x00016480ff1577ac */ /* 0x000ee20008000800 */
[----:B------:R-:W3:Y:S01]  /*0f30*/  LDCU UR45, c[0x0][0xb24] ;  /* 0x00016480ff2d77ac */ /* 0x000ee20008000800 */
[----:B-1----:R-:W-:Y:S01]  /*0f40*/  I2FP.F32.U32 R3, UR16 ;  /* 0x0000001000037c45 */ /* 0x002fe20008201000 */
[----:B------:R-:W1:Y:S04]  /*0f50*/  LDCU UR29, c[0x0][0xb30] ;  /* 0x00016600ff1d77ac */ /* 0x000e680008000800 */
[----:B--2---:R-:W-:Y:S01]  /*0f60*/  FMUL R3, R3, UR5 ;  /* 0x0000000503037c20 */ /* 0x004fe20008400000 */
[----:B------:R-:W-:Y:S01]  /*0f70*/  UMOV UR34, 0x5 ;  /* 0x0000000500227882 */ /* 0x000fe20000000000 */
[----:B----4-:R-:W-:-:S04]  /*0f80*/  I2FP.F32.U32 R2, UR20 ;  /* 0x0000001400027c45 */ /* 0x010fc80008201000 */
[----:B------:R-:W2:Y:S01]  /*0f90*/  F2I.U32.TRUNC.NTZ R3, R3 ;  /* 0x0000000300037305 */ /* 0x000ea2000020f000 */
[----:B---3--:R-:W-:Y:S01]  /*0fa0*/  FMUL R2, R2, UR4 ;  /* 0x0000000402027c20 */ /* 0x008fe20008400000 */
[----:B------:R-:W-:Y:S02]  /*0fb0*/  ULOP3.LUT UR5, UR9, 0x2, URZ, 0xc0, !UPT ;  /* 0x0000000209057892 */ /* 0x000fe4000f8ec0ff */
[----:B------:R-:W-:-:S04]  /*0fc0*/  ULOP3.LUT UR49, UR9, 0x1, URZ, 0xc0, !UPT ;  /* 0x0000000109317892 */ /* 0x000fc8000f8ec0ff */
[----:B------:R-:W3:Y:S01]  /*0fd0*/  F2I.U32.TRUNC.NTZ R2, R2 ;  /* 0x0000000200027305 */ /* 0x000ee2000020f000 */
[----:B------:R-:W-:Y:S02]  /*0fe0*/  UISETP.GT.U32.AND UP0, UPT, UR5, 0xffff, UPT ;  /* 0x0000ffff0500788c */ /* 0x000fe4000bf04070 */
[----:B------:R-:W-:Y:S02]  /*0ff0*/  UISETP.GT.U32.AND UP1, UPT, UR49, 0xffff, UPT ;  /* 0x0000ffff3100788c */ /* 0x000fe4000bf24070 */
[----:B------:R-:W-:Y:S01]  /*1000*/  USEL UR26, UR5, 0xffff, !UP0 ;  /* 0x0000ffff051a7887 */ /* 0x000fe2000c000000 */
[----:B--2---:R-:W-:Y:S01]  /*1010*/  R2UR UR4, R3 ;  /* 0x00000000030472ca */ /* 0x004fe200000e0000 */
[----:B------:R-:W-:Y:S02]  /*1020*/  USHF.R.U32.HI UR32, URZ, 0x1, UR9 ;  /* 0x00000001ff207899 */ /* 0x000fe40008011609 */
[----:B------:R-:W-:Y:S02]  /*1030*/  USHF.L.U32 UR31, UR9, 0x9, URZ ;  /* 0x00000009091f7899 */ /* 0x000fe400080006ff */
[----:B------:R-:W-:-:S02]  /*1040*/  USHF.L.U32 UR30, UR9, 0xc, URZ ;  /* 0x0000000c091e7899 */ /* 0x000fc400080006ff */
[----:B------:R-:W-:Y:S01]  /*1050*/  USEL UR27, UR49, 0xffff, !UP1 ;  /* 0x0000ffff311b7887 */ /* 0x000fe2000c800000 */
[----:B---3--:R-:W-:Y:S02]  /*1060*/  R2UR UR6, R2 ;  /* 0x00000000020672ca */ /* 0x008fe400000e0000 */
[----:B------:R-:W-:-:S03]  /*1070*/  PRMT R2, RZ, 0x7610, R2 ;  /* 0x00007610ff027816 */ /* 0x000fc60000000002 */
[----:B------:R-:W-:-:S04]  /*1080*/  UIADD3 UR5, UPT, UPT, -UR4, URZ, URZ ;  /* 0x000000ff04057290 */ /* 0x000fc8000fffe1ff */
[----:B------:R-:W-:-:S04]  /*1090*/  UIMAD UR5, UR7, UR5, UR16 ;  /* 0x00000005070572a4 */ /* 0x000fc8000f8e0210 */
[----:B------:R-:W-:Y:S02]  /*10a0*/  UIADD3 UR4, UPT, UPT, -UR6, URZ, URZ ;  /* 0x000000ff06047290 */ /* 0x000fe4000fffe1ff */
[----:B------:R-:W-:Y:S02]  /*10b0*/  IMAD.U32 R66, RZ, RZ, UR5 ;  /* 0x00000005ff427e24 */ /* 0x000fe4000f8e00ff */
[----:B------:R-:W-:-:S06]  /*10c0*/  UIMAD UR4, UR8, UR4, UR20 ;  /* 0x00000004080472a4 */ /* 0x000fcc000f8e0214 */
[----:B------:R-:W-:Y:S01]  /*10d0*/  IMAD.U32 R65, RZ, RZ, UR4 ;  /* 0x00000004ff417e24 */ /* 0x000fe2000f8e00ff */
[----:B-1----:R-:W-:Y:S06]  /*10e0*/  BRA.U UP4, `(.L_x_17) ;  /* 0x0000000104447547 */ /* 0x002fec000b800000 */
[----:B------:R-:W-:Y:S02]  /*10f0*/  R2UR UR4, R65 ;  /* 0x00000000410472ca */ /* 0x000fe400000e0000 */
[----:B------:R-:W-:-:S11]  /*1100*/  R2UR UR6, R66 ;  /* 0x00000000420672ca */ /* 0x000fd600000e0000 */
[----:B------:R-:W-:Y:S02]  /*1110*/  UISETP.NE.AND UP0, UPT, UR4, URZ, UPT ;  /* 0x000000ff0400728c */ /* 0x000fe4000bf05270 */
[----:B------:R-:W-:Y:S02]  /*1120*/  UISETP.NE.AND UP1, UPT, UR4, 0x1, UPT ;  /* 0x000000010400788c */ /* 0x000fe4000bf25270 */
[----:B------:R-:W-:Y:S02]  /*1130*/  UISETP.NE.AND UP2, UPT, UR6, URZ, UP0 ;  /* 0x000000ff0600728c */ /* 0x000fe40008745270 */
[----:B------:R-:W-:Y:S02]  /*1140*/  USEL UR4, URZ, 0x2, UP0 ;  /* 0x00000002ff047887 */ /* 0x000fe40008000000 */
[----:B------:R-:W-:Y:S02]  /*1150*/  USEL UR8, URZ, 0x1, UP2 ;  /* 0x00000001ff087887 */ /* 0x000fe40009000000 */
[----:B------:R-:W-:-:S02]  /*1160*/  UISETP.NE.AND UP2, UPT, UR6, URZ, UPT ;  /* 0x000000ff0600728c */ /* 0x000fc4000bf45270 */
[----:B------:R-:W-:Y:S02]  /*1170*/  USEL UR5, URZ, 0x4, UP1 ;  /* 0x00000004ff057887 */ /* 0x000fe40008800000 */
[----:B------:R-:W-:Y:S02]  /*1180*/  UISETP.NE.AND UP0, UPT, UR6, 0x1, UPT ;  /* 0x000000010600788c */ /* 0x000fe4000bf05270 */
[----:B------:R-:W-:Y:S02]  /*1190*/  USEL UR6, URZ, 0x8, UP1 ;  /* 0x00000008ff067887 */ /* 0x000fe40008800000 */
[----:B------:R-:W-:Y:S02]  /*11a0*/  USEL UR7, UR5, 0x4, UP2 ;  /* 0x0000000405077887 */ /* 0x000fe40009000000 */
[----:B------:R-:W-:Y:S02]  /*11b0*/  USEL UR4, UR4, 0x2, UP0 ;  /* 0x0000000204047887 */ /* 0x000fe40008000000 */
[----:B------:R-:W-:-:S02]  /*11c0*/  USEL UR5, UR6, 0x8, UP0 ;  /* 0x0000000806057887 */ /* 0x000fc40008000000 */
[----:B------:R-:W-:-:S04]  /*11d0*/  UIADD3 UR4, UPT, UPT, UR4, UR7, UR8 ;  /* 0x0000000704047290 */ /* 0x000fc8000fffe008 */
[----:B------:R-:W-:-:S06]  /*11e0*/  UIADD3 UR4, UPT, UPT, UR4, UR5, URZ ;  /* 0x0000000504047290 */ /* 0x000fcc000fffe0ff */
[----:B------:R-:W-:-:S07]  /*11f0*/  IMAD.U32 R2, RZ, RZ, UR4 ;  /* 0x00000004ff027e24 */ /* 0x000fce000f8e00ff */
.L_x_17:
[----:B------:R-:W1:Y:S01]  /*1200*/  S2UR UR36, SR_CTAID.Z ;  /* 0x00000000002479c3 */ /* 0x000e620000002700 */
[----:B------:R-:W-:Y:S01]  /*1210*/  UISETP.GE.AND UP0, UPT, UR21, 0x1, UPT ;  /* 0x000000011500788c */ /* 0x000fe2000bf06270 */
[----:B------:R-:W-:-:S08]  /*1220*/  UMOV UR33, 0x3 ;  /* 0x0000000300217882 */ /* 0x000fd00000000000 */
[----:B------:R-:W-:Y:S05]  /*1230*/  BRA.U !UP0, `(.L_x_18) ;  /* 0x0000000108d47547 */ /* 0x000fea000b800000 */
[----:B------:R-:W2:Y:S01]  /*1240*/  LDCU.128 UR12, c[0x0][0xb10] ;  /* 0x00016200ff0c77ac */ /* 0x000ea20008000c00 */
[----:B------:R-:W3:Y:S01]  /*1250*/  LDCU UR6, c[0x0][0x370] ;  /* 0x00006e00ff0677ac */ /* 0x000ee20008000800 */
[----:B------:R-:W4:Y:S01]  /*1260*/  LDCU UR5, c[0x0][0x374] ;  /* 0x00006e80ff0577ac */ /* 0x000f220008000800 */
[----:B------:R-:W1:Y:S01]  /*1270*/  LDCU UR28, c[0x0][0xb0c] ;  /* 0x00016180ff1c77ac */ /* 0x000e620008000800 */
[----:B------:R-:W1:Y:S01]  /*1280*/  LDCU UR4, c[0x0][0xb20] ;  /* 0x00016400ff0477ac */ /* 0x000e620008000800 */
[----:B------:R-:W1:Y:S01]  /*1290*/  LDCU.64 UR8, c[0x0][0xb28] ;  /* 0x00016500ff0877ac */ /* 0x000e620008000a00 */
[----:B--2---:R-:W-:Y:S02]  /*12a0*/  UISETP.NE.AND UP0, UPT, UR14, 0x1, UPT ;  /* 0x000000010e00788c */ /* 0x004fe4000bf05270 */
[----:B----4-:R-:W-:Y:S02]  /*12b0*/  UIMAD.WIDE.U32 UR10, UR5, UR15, URZ ;  /* 0x0000000f050a72a5 */ /* 0x010fe4000f8e00ff */
[----:B---3--:R-:W-:-:S02]  /*12c0*/  UIMAD.WIDE.U32 UR22, UR6, UR12, URZ ;  /* 0x0000000c061672a5 */ /* 0x008fc4000f8e00ff */
[----:B-1----:R-:W-:Y:S02]  /*12d0*/  UISETP.NE.AND UP1, UPT, UR28, 0x1, UPT ;  /* 0x000000011c00788c */ /* 0x002fe4000bf25270 */
[----:B------:R-:W-:Y:S01]  /*12e0*/  UISETP.NE.AND UP2, UPT, UR21, 0x1, UPT ;  /* 0x000000011500788c */ /* 0x000fe2000bf45270 */
[----:B------:R-:W-:Y:S02]  /*12f0*/  UMOV UR10, UR11 ;  /* 0x0000000b000a7c82 */ /* 0x000fe40008000000 */
[----:B------:R-:W-:Y:S01]  /*1300*/  UMOV UR22, UR23 ;  /* 0x0000001700167c82 */ /* 0x000fe20008000000 */
[----:B------:R-:W-:Y:S02]  /*1310*/  @UP0 USHF.R.U32.HI UR5, URZ, UR4, UR10 ;  /* 0x00000004ff050299 */ /* 0x000fe4000801160a */
[----:B------:R-:W-:Y:S02]  /*1320*/  UIMAD.WIDE.U32 UR24, UR20, UR15, URZ ;  /* 0x0000000f141872a5 */ /* 0x000fe4000f8e00ff */
[----:B------:R-:W-:-:S02]  /*1330*/  UIMAD.WIDE.U32 UR10, UR5, UR8, URZ ;  /* 0x00000008050a72a5 */ /* 0x000fc4000f8e00ff */
[----:B------:R-:W-:Y:S02]  /*1340*/  @UP1 USHF.R.U32.HI UR6, URZ, UR13, UR22 ;  /* 0x0000000dff061299 */ /* 0x000fe40008011616 */
[----:B------:R-:W-:Y:S02]  /*1350*/  UIMAD.WIDE.U32 UR18, UR16, UR12, URZ ;  /* 0x0000000c101272a5 */ /* 0x000fe4000f8e00ff */
[----:B------:R-:W-:Y:S01]  /*1360*/  UIMAD.WIDE.U32 UR22, UR6, UR8, URZ ;  /* 0x00000008061672a5 */ /* 0x000fe2000f8e00ff */
[----:B------:R-:W-:Y:S01]  /*1370*/  UMOV UR24, UR25 ;  /* 0x0000001900187c82 */ /* 0x000fe20008000000 */
[----:B------:R-:W-:Y:S01]  /*1380*/  UMOV UR10, UR11 ;  /* 0x0000000b000a7c82 */ /* 0x000fe20008000000 */
[----:B------:R-:W-:Y:S02]  /*1390*/  USHF.R.U32.HI UR24, URZ, UR4, UR24 ;  /* 0x00000004ff187299 */ /* 0x000fe40008011618 */
[----:B------:R-:W-:Y:S02]  /*13a0*/  @UP2 USHF.R.U32.HI UR5, URZ, UR9, UR10 ;  /* 0x00000009ff052299 */ /* 0x000fe4000801160a */
[----:B------:R-:W-:Y:S01]  /*13b0*/  UMOV UR7, UR23 ;  /* 0x0000001700077c82 */ /* 0x000fe20008000000 */
[----:B------:R-:W-:Y:S01]  /*13c0*/  UMOV UR18, UR19 ;  /* 0x0000001300127c82 */ /* 0x000fe20008000000 */
[----:B------:R-:W-:-:S02]  /*13d0*/  @UP2 USHF.R.U32.HI UR6, URZ, UR9, UR7 ;  /* 0x00000009ff062299 */ /* 0x000fc40008011607 */
[----:B------:R-:W-:Y:S02]  /*13e0*/  USHF.R.U32.HI UR18, URZ, UR13, UR18 ;  /* 0x0000000dff127299 */ /* 0x000fe40008011612 */
[----:B------:R-:W-:Y:S02]  /*13f0*/  USEL UR4, UR20, UR24, !UP0 ;  /* 0x0000001814047287 */ /* 0x000fe4000c000000 */
[----:B------:R-:W-:Y:S02]  /*1400*/  UIMAD UR7, UR5, UR21, URZ ;  /* 0x00000015050772a4 */ /* 0x000fe4000f8e02ff */
[----:B------:R-:W-:Y:S02]  /*1410*/  USEL UR5, UR16, UR18, !UP1 ;  /* 0x0000001210057287 */ /* 0x000fe4000c800000 */
[----:B------:R-:W-:Y:S02]  /*1420*/  UIMAD UR12, UR6, UR21, URZ ;  /* 0x00000015060c72a4 */ /* 0x000fe4000f8e02ff */
[----:B------:R-:W-:-:S02]  /*1430*/  UISETP.GE.AND UP0, UPT, UR4, UR7, UPT ;  /* 0x000000070400728c */ /* 0x000fc4000bf06270 */
[----:B------:R-:W-:Y:S02]  /*1440*/  UIMAD.WIDE.U32 UR10, UR4, UR8, URZ ;  /* 0x00000008040a72a5 */ /* 0x000fe4000f8e00ff */
[----:B------:R-:W-:Y:S02]  /*1450*/  UISETP.GE.OR UP0, UPT, UR5, UR12, UP0 ;  /* 0x0000000c0500728c */ /* 0x000fe40008706670 */
[----:B------:R-:W-:Y:S02]  /*1460*/  UIMAD.WIDE.U32 UR12, UR5, UR8, URZ ;  /* 0x00000008050c72a5 */ /* 0x000fe4000f8e00ff */
[----:B------:R-:W-:Y:S01]  /*1470*/  UIADD3 UR10, UPT, UPT, -UR4, URZ, URZ ;  /* 0x000000ff040a7290 */ /* 0x000fe2000fffe1ff */
[----:B------:R-:W-:Y:S01]  /*1480*/  UMOV UR8, UR11 ;  /* 0x0000000b00087c82 */ /* 0x000fe20008000000 */
[----:B------:R-:W-:Y:S02]  /*1490*/  UIADD3 UR11, UPT, UPT, -UR5, URZ, URZ ;  /* 0x000000ff050b7290 */ /* 0x000fe4000fffe1ff */
[----:B------:R-:W-:-:S03]  /*14a0*/  USHF.R.U32.HI UR8, URZ, UR9, UR8 ;  /* 0x00000009ff087299 */ /* 0x000fc60008011608 */
[----:B------:R-:W-:Y:S01]  /*14b0*/  @!UP0 UMOV UR7, UR13 ;  /* 0x0000000d00078c82 */ /* 0x000fe20008000000 */
[----:B------:R-:W-:Y:S02]  /*14c0*/  UIMAD UR20, UR14, UR10, UR20 ;  /* 0x0000000a0e1472a4 */ /* 0x000fe4000f8e0214 */
[----:B------:R-:W-:Y:S02]  /*14d0*/  USEL UR8, UR4, UR8, !UP2 ;  /* 0x0000000804087287 */ /* 0x000fe4000d000000 */
[----:B------:R-:W-:Y:S02]  /*14e0*/  @!UP0 USHF.R.U32.HI UR7, URZ, UR9, UR7 ;  /* 0x00000009ff078299 */ /* 0x000fe40008011607 */
[----:B------:R-:W-:Y:S02]  /*14f0*/  UIADD3 UR9, UPT, UPT, -UR8, URZ, URZ ;  /* 0x000000ff08097290 */ /* 0x000fe4000fffe1ff */
[----:B------:R-:W-:Y:S02]  /*1500*/  @!UP0 USEL UR7, UR5, UR7, !UP2 ;  /* 0x0000000705078287 */ /* 0x000fe4000d000000 */
[----:B------:R-:W-:-:S02]  /*1510*/  UIMAD UR9, UR21, UR9, UR4 ;  /* 0x00000009150972a4 */ /* 0x000fc4000f8e0204 */
[----:B------:R-:W-:Y:S02]  /*1520*/  @!UP0 UIADD3 UR8, UPT, UPT, UR8, -UR7, URZ ;  /* 0x8000000708088290 */ /* 0x000fe4000fffe0ff */
[----:B------:R-:W-:Y:S02]  /*1530*/  @!UP0 UIMAD UR6, UR9, UR6, UR7 ;  /* 0x00000006090682a4 */ /* 0x000fe4000f8e0207 */
[----:B------:R-:W-:Y:S02]  /*1540*/  @!UP0 UIMAD UR4, UR8, UR21, UR5 ;  /* 0x00000015080482a4 */ /* 0x000fe4000f8e0205 */
[----:B------:R-:W-:Y:S02]  /*1550*/  UIMAD UR16, UR28, UR11, UR16 ;  /* 0x0000000b1c1072a4 */ /* 0x000fe4000f8e0210 */
[----:B------:R-:W-:Y:S01]  /*1560*/  UIMAD UR20, UR4, UR14, UR20 ;  /* 0x0000000e041472a4 */ /* 0x000fe2000f8e0214 */
[----:B------:R-:W-:Y:S02]  /*1570*/  @!UP0 UMOV UR5, UR6 ;  /* 0x0000000600058c82 */ /* 0x000fe40008000000 */
[----:B------:R-:W-:-:S12]  /*1580*/  UIMAD UR16, UR5, UR28, UR16 ;  /* 0x0000001c051072a4 */ /* 0x000fd8000f8e0210 */
.L_x_18:
[----:B------:R-:W-:Y:S02]  /*1590*/  UISETP.NE.AND UP0, UPT, UR29, 0x1, UPT ;  /* 0x000000011d00788c */ /* 0x000fe4000bf05270 */
[----:B------:R-:W-:Y:S02]  /*15a0*/  ULOP3.LUT UR27, UR27, 0xffff, URZ, 0xc0, !UPT ;  /* 0x0000ffff1b1b7892 */ /* 0x000fe4000f8ec0ff */
[----:B------:R-:W-:Y:S02]  /*15b0*/  ULOP3.LUT UR26, UR26, 0xffff, URZ, 0xc0, !UPT ;  /* 0x0000ffff1a1a7892 */ /* 0x000fe4000f8ec0ff */
[----:B------:R-:W-:Y:S02]  /*15c0*/  UISETP.NE.AND UP1, UPT, UR17, 0x2, UPT ;  /* 0x000000021100788c */ /* 0x000fe4000bf25270 */
[----:B------:R-:W-:Y:S02]  /*15d0*/  ULOP3.LUT UR31, UR31, 0x400, URZ, 0xc0, !UPT ;  /* 0x000004001f1f7892 */ /* 0x000fe4000f8ec0ff */
[----:B------:R-:W-:-:S02]  /*15e0*/  ULOP3.LUT UR30, UR30, 0x1000, URZ, 0xc0, !UPT ;  /* 0x000010001e1e7892 */ /* 0x000fc4000f8ec0ff */
[----:B------:R-:W-:Y:S02]  /*15f0*/  USHF.L.U32 UR27, UR34, UR27, URZ ;  /* 0x0000001b221b7299 */ /* 0x000fe400080006ff */
[----:B------:R-:W-:Y:S01]  /*1600*/  USHF.L.U32 UR26, UR33, UR26, URZ ;  /* 0x0000001a211a7299 */ /* 0x000fe200080006ff */
[----:B------:R-:W-:Y:S11]  /*1610*/  BRA.U UP0, `(.L_x_19) ;  /* 0x0000000100447547 */ /* 0x000ff6000b800000 */
[----:B------:R-:W2:Y:S01]  /*1620*/  LDCU.128 UR8, c[0x0][0xb10] ;  /* 0x00016200ff0877ac */ /* 0x000ea20008000c00 */
[----:B------:R-:W3:Y:S01]  /*1630*/  LDCU UR12, c[0x0][0xb0c] ;  /* 0x00016180ff0c77ac */ /* 0x000ee20008000800 */
[----:B------:R-:W4:Y:S01]  /*1640*/  LDCU UR13, c[0x0][0xb20] ;  /* 0x00016400ff0d77ac */ /* 0x000f220008000800 */
[----:B--2---:R-:W-:Y:S02]  /*1650*/  UIMAD.WIDE.U32 UR6, UR16, UR8, URZ ;  /* 0x00000008100672a5 */ /* 0x004fe4000f8e00ff */
[----:B------:R-:W-:Y:S02]  /*1660*/  UIMAD.WIDE.U32 UR4, UR20, UR11, URZ ;  /* 0x0000000b140472a5 */ /* 0x000fe4000f8e00ff */
[----:B---3--:R-:W-:Y:S02]  /*1670*/  UISETP.NE.AND UP2, UPT, UR12, 0x1, UPT ;  /* 0x000000010c00788c */ /* 0x008fe4000bf45270 */
[----:B------:R-:W-:Y:S01]  /*1680*/  UISETP.NE.AND UP0, UPT, UR10, 0x1, UPT ;  /* 0x000000010a00788c */ /* 0x000fe2000bf05270 */
[----:B------:R-:W-:-:S02]  /*1690*/  UMOV UR6, UR7 ;  /* 0x0000000700067c82 */ /* 0x000fc40008000000 */
[----:B------:R-:W-:Y:S01]  /*16a0*/  UMOV UR4, UR5 ;  /* 0x0000000500047c82 */ /* 0x000fe20008000000 */
[----:B------:R-:W-:Y:S02]  /*16b0*/  USHF.R.U32.HI UR6, URZ, UR9, UR6 ;  /* 0x00000009ff067299 */ /* 0x000fe40008011606 */
[----:B----4-:R-:W-:Y:S02]  /*16c0*/  USHF.R.U32.HI UR4, URZ, UR13, UR4 ;  /* 0x0000000dff047299 */ /* 0x010fe40008011604 */
[----:B------:R-:W-:Y:S02]  /*16d0*/  USEL UR5, UR16, UR6, !UP2 ;  /* 0x0000000610057287 */ /* 0x000fe4000d000000 */
[----:B------:R-:W-:-:S04]  /*16e0*/  USEL UR4, UR20, UR4, !UP0 ;  /* 0x0000000414047287 */ /* 0x000fc8000c000000 */
[----:B------:R-:W-:Y:S02]  /*16f0*/  UIADD3 UR6, UPT, UPT, UR5, -UR4, URZ ;  /* 0x8000000405067290 */ /* 0x000fe4000fffe0ff */
[----:B------:R-:W-:Y:S02]  /*1700*/  UIADD3 UR4, UPT, UPT, -UR5, UR4, URZ ;  /* 0x0000000405047290 */ /* 0x000fe4000fffe1ff */
[----:B------:R-:W-:Y:S02]  /*1710*/  UIMAD UR20, UR6, UR10, UR20 ;  /* 0x0000000a061472a4 */ /* 0x000fe4000f8e0214 */
[----:B------:R-:W-:-:S12]  /*1720*/  UIMAD UR16, UR4, UR12, UR16 ;  /* 0x0000000c041072a4 */ /* 0x000fd8000f8e0210 */
.L_x_19:
[----:B------:R-:W-:Y:S05]  /*1730*/  BRA.U !UP5, `(.L_x_20) ;  /* 0x000000010d0c7547 */ /* 0x000fea000b800000 */
[----:B------:R-:W-:Y:S01]  /*1740*/  UCGABAR_WAIT ;  /* 0x0000000000007dc7 */ /* 0x000fe20008000000 */
[----:B------:R-:W-:Y:S01]  /*1750*/  CCTL.IVALL ;  /* 0x00000000ff00798f */ /* 0x000fe20002000000 */
[----:B------:R-:W-:Y:S05]  /*1760*/  BRA `(.L_x_21) ;  /* 0x0000000000047947 */ /* 0x000fea0003800000 */
.L_x_20:
[----:B------:R-:W-:Y:S06]  /*1770*/  BAR.SYNC.DEFER_BLOCKING 0x0 ;  /* 0x0000000000007b1d */ /* 0x000fec0000010000 */
.L_x_21:
[----:B------:R-:W-:Y:S05]  /*1780*/  BRA.U UP1, `(.L_x_22) ;  /* 0x0000001101b87547 */ /* 0x000fea000b800000 */
[----:B------:R-:W2:Y:S01]  /*1790*/  LDCU UR7, c[0x0][0x38c] ;  /* 0x00007180ff0777ac */ /* 0x000ea20008000800 */
[----:B------:R-:W3:Y:S01]  /*17a0*/  S2UR UR8, SR_CgaCtaId ;  /* 0x00000000000879c3 */ /* 0x000ee20000008800 */
[----:B------:R-:W-:Y:S01]  /*17b0*/  PLOP3.LUT P1, PT, PT, PT, UP3, 0x80, 0x8 ;  /* 0x000000000008781c */ /* 0x000fe20003f2f038 */
[----:B------:R-:W-:Y:S01]  /*17c0*/  IMAD.MOV.U32 R12, RZ, RZ, 0x1 ;  /* 0x00000001ff0c7424 */ /* 0x000fe200078e00ff */
[----:B------:R-:W-:Y:S01]  /*17d0*/  UISETP.NE.AND UP0, UPT, UR17, URZ, UPT ;  /* 0x000000ff1100728c */ /* 0x000fe2000bf05270 */
[----:B------:R-:W-:Y:S01]  /*17e0*/  ISETP.EQ.OR P2, PT, R0, RZ, P3 ;  /* 0x000000ff0000720c */ /* 0x000fe20001f42670 */
[----:B------:R-:W-:Y:S01]  /*17f0*/  UMOV UR21, 0x400 ;  /* 0x0000040000157882 */ /* 0x000fe20000000000 */
[----:B------:R-:W-:Y:S01]  /*1800*/  USHF.L.U32 UR5, UR32, 0x5, URZ ;  /* 0x0000000520057899 */ /* 0x000fe200080006ff */
[----:B------:R-:W-:Y:S01]  /*1810*/  PLOP3.LUT P1, PT, P1, PT, PT, 0x8, 0x80 ;  /* 0x000000000080781c */ /* 0x000fe20000f2e170 */
[----:B------:R-:W-:Y:S01]  /*1820*/  USEL UR25, UR53, 0x2, UP0 ;  /* 0x0000000235197887 */ /* 0x000fe20008000000 */
[----:B------:R-:W-:Y:S01]  /*1830*/  CS2R R10, SRZ ;  /* 0x00000000000a7805 */ /* 0x000fe2000001ff00 */
[----:B------:R-:W-:Y:S01]  /*1840*/  IMAD.MOV.U32 R9, RZ, RZ, RZ ;  /* 0x000000ffff097224 */ /* 0x000fe200078e00ff */
[----:B------:R-:W4:Y:S01]  /*1850*/  LDCU UR42, c[0x0][0x370] ;  /* 0x00006e00ff2a77ac */ /* 0x000f220008000800 */
[----:B------:R-:W-:Y:S01]  /*1860*/  IMAD.MOV.U32 R8, RZ, RZ, 0x1 ;  /* 0x00000001ff087424 */ /* 0x000fe200078e00ff */
[----:B------:R-:W1:Y:S01]  /*1870*/  LDCU.64 UR28, c[0x0][0x348] ;  /* 0x00006900ff1c77ac */ /* 0x000e620008000a00 */
[----:B--2---:R-:W-:-:S02]  /*1880*/  UIADD3 UR6, UPT, UPT, UR7, 0x1f, URZ ;  /* 0x0000001f07067890 */ /* 0x004fc4000fffe0ff */
[----:B------:R-:W-:Y:S02]  /*1890*/  UIADD3 UR48, UPT, UPT, UR7, 0x3e, URZ ;  /* 0x0000003e07307890 */ /* 0x000fe4000fffe0ff */
[----:B------:R-:W-:Y:S02]  /*18a0*/  USHF.R.S32.HI UR4, URZ, 0x1f, UR6 ;  /* 0x0000001fff047899 */ /* 0x000fe40008011406 */
[----:B---3--:R-:W-:Y:S02]  /*18b0*/  ULEA UR21, UR8, UR21, 0x18 ;  /* 0x0000001508157291 */ /* 0x008fe4000f8ec0ff */
[----:B------:R-:W-:Y:S02]  /*18c0*/  ULEA.HI UR4, UR4, UR6, URZ, 0x5 ;  /* 0x0000000604047291 */ /* 0x000fe4000f8f28ff */
[----:B------:R-:W-:Y:S02]  /*18d0*/  UIADD3 UR6, UPT, UPT, UR7, -0x1, URZ ;  /* 0xffffffff07067890 */ /* 0x000fe4000fffe0ff */
[----:B------:R-:W-:-:S02]  /*18e0*/  USHF.R.S32.HI UR44, URZ, 0x5, UR4 ;  /* 0x00000005ff2c7899 */ /* 0x000fc40008011404 */
[----:B------:R-:W-:Y:S02]  /*18f0*/  UISETP.GE.U32.AND UP1, UPT, UR6, -0x3f, UPT ;  /* 0xffffffc10600788c */ /* 0x000fe4000bf26070 */
[----:B------:R-:W-:Y:S02]  /*1900*/  UISETP.LT.U32.AND UP0, UPT, UR44, 0x3, UPT ;  /* 0x000000032c00788c */ /* 0x000fe4000bf01070 */
[----:B------:R-:W-:Y:S02]  /*1910*/  ULEA UR38, UR31, UR21, 0x2 ;  /* 0x000000151f267291 */ /* 0x000fe4000f8e10ff */
[----:B------:R-:W-:Y:S02]  /*1920*/  USEL UR43, UR44, 0x3, UP0 ;  /* 0x000000032c2b7887 */ /* 0x000fe40008000000 */
[----:B------:R-:W-:Y:S02]  /*1930*/  ULEA UR37, UR30, UR21, 0x2 ;  /* 0x000000151e257291 */ /* 0x000fe4000f8e10ff */
[----:B------:R-:W-:-:S02]  /*1940*/  UIADD3 UR24, UPT, UPT, UR43, -0x1, URZ ;  /* 0xffffffff2b187890 */ /* 0x000fc4000fffe0ff */
[----:B------:R-:W-:Y:S01]  /*1950*/  @UP1 UIADD3 UR24, UPT, UPT, UR43, URZ, URZ ;  /* 0x000000ff2b181290 */ /* 0x000fe2000fffe0ff */
[----:B------:R-:W2:Y:S01]  /*1960*/  LDCU UR41, c[0x0][0x374] ;  /* 0x00006e80ff2977ac */ /* 0x000ea20008000800 */
[----:B------:R-:W-:Y:S02]  /*1970*/  ULOP3.LUT UR47, UR5, 0x20, URZ, 0xe2, !UPT ;  /* 0x00000020052f7892 */ /* 0x000fe4000f8ee2ff */
[----:B------:R-:W-:Y:S02]  /*1980*/  UIADD3 UR38, UPT, UPT, UR38, 0x8800, URZ ;  /* 0x0000880026267890 */ /* 0x000fe4000fffe0ff */
[----:B------:R-:W-:Y:S02]  /*1990*/  UIADD3 UR37, UPT, UPT, UR37, 0xe800, URZ ;  /* 0x0000e80025257890 */ /* 0x000fe4000fffe0ff */
[----:B------:R-:W-:Y:S02]  /*19a0*/  UIADD3 UR46, UPT, UPT, UR44, -UR43, URZ ;  /* 0x8000002b2c2e7290 */ /* 0x000fe4000fffe0ff */
[----:B------:R-:W-:Y:S01]  /*19b0*/  UIADD3 UR24, UPT, UPT, UR24, 0x1, URZ ;  /* 0x0000000118187890 */ /* 0x000fe2000fffe0ff */
[----:B-1--4-:R-:W-:-:S11]  /*19c0*/  UMOV UR7, URZ ;  /* 0x000000ff00077c82 */ /* 0x012fd60008000000 */
.L_x_42:
[----:B-1----:R-:W1:Y:S02]  /*19d0*/  S2UR UR4, SR_CgaCtaId ;  /* 0x00000000000479c3 */ /* 0x002e640000008800 */
[----:B-1----:R-:W-:-:S09]  /*19e0*/  UISETP.NE.AND UP0, UPT, UR4, URZ, UPT ;  /* 0x000000ff0400728c */ /* 0x002fd2000bf05270 */
[----:B------:R-:W-:Y:S05]  /*19f0*/  BRA.U UP0, `(.L_x_23) ;  /* 0x0000000100287547 */ /* 0x000fea000b800000 */
[----:B------:R-:W-:Y:S02]  /*1a00*/  LEA R0, R9, UR21, 0x3 ;  /* 0x0000001509007c11 */ /* 0x000fe4000f8e18ff */
[----:B------:R-:W-:-:S04]  /*1a10*/  SHF.L.U32 R3, R8, 0x1f, RZ ;  /* 0x0000001f08037819 */ /* 0x000fc800000006ff */
[----:B------:R-:W1:Y:S02]  /*1a20*/  SYNCS.PHASECHK.TRANS64.TRYWAIT P0, [R0+URZ+0xf0], R3 ;  /* 0x0000f003000075a7 */ /* 0x000e6400080011ff */
[----:B-1----:R-:W-:Y:S05]  /*1a30*/  @!P0 BRA `(.L_x_24) ;  /* 0x0000009c00608947 */ /* 0x002fea0003800000 */
.L_x_173:
[----:B------:R3:W-:Y:S01]  /*1a40*/  SYNCS.ARRIVE.TRANS64.A1T0 RZ, [R0+URZ+0xe0], RZ ;  /* 0x0000e0ff00ff79a7 */ /* 0x0007e200081000ff */
[----:B------:R-:W-:-:S05]  /*1a50*/  VIADD R9, R9, 0x1 ;  /* 0x0000000109097836 */ /* 0x000fca0000000000 */
[----:B------:R-:W-:-:S04]  /*1a60*/  ISETP.NE.AND P0, PT, R9, 0x2, PT ;  /* 0x000000020900780c */ /* 0x000fc80003f05270 */
[----:B-1----:R-:W-:Y:S02]  /*1a70*/  SEL R3, RZ, 0x1, P0 ;  /* 0x00000001ff037807 */ /* 0x002fe40000000000 */
[----:B------:R-:W-:Y:S02]  /*1a80*/  SEL R9, R9, RZ, P0 ;  /* 0x000000ff09097207 */ /* 0x000fe40000000000 */
[----:B------:R-:W-:-:S07]  /*1a90*/  LOP3.LUT R8, R8, R3, RZ, 0x3c, !PT ;  /* 0x0000000308087212 */ /* 0x000fce00078e3cff */
.L_x_23:
[----:B------:R-:W-:Y:S01]  /*1aa0*/  ULEA UR4, UR7, UR21, 0x3 ;  /* 0x0000001507047291 */ /* 0x000fe2000f8e18ff */
[----:B---3--:R-:W-:Y:S01]  /*1ab0*/  SHF.L.U32 R0, R12, 0x1f, RZ ;  /* 0x0000001f0c007819 */ /* 0x008fe200000006ff */
[----:B------:R-:W-:Y:S02]  /*1ac0*/  UISETP.GE.U32.AND UP0, UPT, UR48, 0x3f, UPT ;  /* 0x0000003f3000788c */ /* 0x000fe4000bf06070 */
[----:B------:R-:W-:Y:S02]  /*1ad0*/  ULEA UR11, UR20, UR49, 0x1 ;  /* 0x00000031140b7291 */ /* 0x000fe4000f8e08ff */
[----:B------:R-:W-:Y:S02]  /*1ae0*/  ULEA UR35, UR16, UR47, 0x6 ;  /* 0x0000002f10237291 */ /* 0x000fe4000f8e30ff */
[----:B------:R-:W-:Y:S01]  /*1af0*/  USHF.L.U32 UR11, UR11, 0x7, URZ ;  /* 0x000000070b0b7899 */ /* 0x000fe200080006ff */
[----:B------:R1:W3:Y:S01]  /*1b00*/  SYNCS.PHASECHK.TRANS64.TRYWAIT P0, [UR4+0x18], R0 ;  /* 0x00001800ff0075a7 */ /* 0x0002e20008001104 */
[----:B------:R-:W-:Y:S01]  /*1b10*/  UMOV UR6, URZ ;  /* 0x000000ff00067c82 */ /* 0x000fe20008000000 */
[----:B------:R-:W-:Y:S09]  /*1b20*/  BRA.U !UP0, `(.L_x_25) ;  /* 0x0000000108c87547 */ /* 0x000ff2000b800000 */
[----:B------:R-:W-:Y:S01]  /*1b30*/  UMOV UR13, URZ ;  /* 0x000000ff000d7c82 */ /* 0x000fe20008000000 */
[----:B------:R-:W-:-:S05]  /*1b40*/  UMOV UR4, UR7 ;  /* 0x0000000700047c82 */ /* 0x000fca0008000000 */
.L_x_31:
[----:B------:R-:W-:Y:S01]  /*1b50*/  ULEA UR33, UR4, UR21, 0x3 ;  /* 0x0000001504217291 */ /* 0x000fe2000f8e18ff */
[----:B---3--:R-:W-:Y:S01]  /*1b60*/  @!P3 MOV R2, 0xa000 ;  /* 0x0000a0000002b802 */ /* 0x008fe20000000f00 */
[----:B-1-3--:R-:W-:Y:S10]  /*1b70*/  @P0 BRA `(.L_x_26) ;  /* 0x00000000000c0947 */ /* 0x00aff40003800000 */
[----:B------:R-:W-:-:S04]  /*1b80*/  SHF.L.U32 R3, R12, 0x1f, RZ ;  /* 0x0000001f0c037819 */ /* 0x000fc800000006ff */
[----:B------:R-:W3:Y:S02]  /*1b90*/  SYNCS.PHASECHK.TRANS64.TRYWAIT P0, [UR33+0x18], R3 ;  /* 0x00001803ff0075a7 */ /* 0x000ee40008001121 */
[----:B---3--:R-:W-:Y:S05]  /*1ba0*/  @!P0 BRA `(.L_x_27) ;  /* 0x0000009c00188947 */ /* 0x008fea0003800000 */
.L_x_26:
[----:B------:R3:W-:Y:S01]  /*1bb0*/  @!P3 SYNCS.ARRIVE.TRANS64 RZ, [UR33], R2 ;  /* 0x00000002ffffb9a7 */ /* 0x0007e20008000021 */
[----:B------:R-:W-:-:S04]  /*1bc0*/  ULOP3.LUT UR5, UR25, 0x2, URZ, 0xfc, !UPT ;  /* 0x0000000219057892 */ /* 0x000fc8000f8efcff */
[----:B------:R-:W-:-:S09]  /*1bd0*/  UISETP.NE.AND UP0, UPT, UR5, 0x2, UPT ;  /* 0x000000020500788c */ /* 0x000fd2000bf05270 */
[----:B------:R-:W-:Y:S05]  /*1be0*/  BRA.U UP0, `(.L_x_28) ;  /* 0x0000000100047547 */ /* 0x000fea000b800000 */
[----:B--2---:R-:W-:Y:S05]  /*1bf0*/  BPT.TRAP 0x1 ;  /* 0x000000040000795c */ /* 0x004fea0000300000 */
.L_x_28:
[----:B------:R-:W-:Y:S04]  /*1c00*/  BSSY.RECONVERGENT B0, `(.L_x_29) ;  /* 0x0000003000007945 */ /* 0x000fe80003800200 */
[----:B------:R-:W-:Y:S05]  /*1c10*/  @P2 BRA `(.L_x_30) ;  /* 0x0000000000042947 */ /* 0x000fea0003800000 */
[----:B--2---:R-:W-:Y:S05]  /*1c20*/  BPT.TRAP 0x1 ;  /* 0x000000040000795c */ /* 0x004fea0000300000 */
.L_x_30:
[----:B--2---:R-:W-:Y:S05]  /*1c30*/  BSYNC.RECONVERGENT B0 ;  /* 0x0000000000007941 */ /* 0x004fea0003800200 */
.L_x_29:
[----:B------:R-:W-:Y:S02]  /*1c40*/  UIADD3 UR5, UPT, UPT, UR4, 0x1, URZ ;  /* 0x0000000104057890 */ /* 0x000fe4000fffe0ff */
[----:B------:R-:W-:Y:S02]  /*1c50*/  USHF.L.U32 UR34, UR13, 0x5, URZ ;  /* 0x000000050d227899 */ /* 0x000fe400080006ff */
[----:B------:R-:W-:Y:S02]  /*1c60*/  UISETP.NE.AND UP0, UPT, UR5, 0x3, UPT ;  /* 0x000000030500788c */ /* 0x000fe4000bf05270 */
[----:B------:R-:W-:Y:S02]  /*1c70*/  UIADD3 UR13, UPT, UPT, UR13, 0x1, URZ ;  /* 0x000000010d0d7890 */ /* 0x000fe4000fffe0ff */
[----:B------:R-:W-:Y:S02]  /*1c80*/  USEL UR6, URZ, 0x1, UP0 ;  /* 0x00000001ff067887 */ /* 0x000fe40008000000 */
[----:B------:R-:W-:-:S02]  /*1c90*/  USEL UR7, UR5, URZ, UP0 ;  /* 0x000000ff05077287 */ /* 0x000fc40008000000 */
[----:B------:R-:W-:Y:S02]  /*1ca0*/  UIADD3 UR14, UP1, UPT, UR28, 0x80, URZ ;  /* 0x000000801c0e7890 */ /* 0x000fe4000ff3e0ff */
[----:B------:R-:W-:Y:S01]  /*1cb0*/  ULEA UR5, UR7, UR21, 0x3 ;  /* 0x0000001507057291 */ /* 0x000fe2000f8e18ff */
[----:B------:R-:W-:Y:S01]  /*1cc0*/  LOP3.LUT R12, R12, UR6, RZ, 0x3c, !PT ;  /* 0x000000060c0c7c12 */ /* 0x000fe2000f8e3cff */
[----:B------:R-:W-:Y:S02]  /*1cd0*/  ULEA UR6, UR4, UR31, 0xb ;  /* 0x0000001f04067291 */ /* 0x000fe4000f8e58ff */
[----:B------:R-:W-:Y:S01]  /*1ce0*/  UIADD3.X UR15, UPT, UPT, URZ, UR29, URZ, UP1, !UPT ;  /* 0x0000001dff0f7290 */ /* 0x000fe20008ffe4ff */
[----:B-1----:R-:W-:Y:S01]  /*1cf0*/  SHF.L.U32 R0, R12, 0x1f, RZ ;  /* 0x0000001f0c007819 */ /* 0x002fe200000006ff */
[----:B------:R-:W-:Y:S02]  /*1d00*/  ULEA UR6, UR6, UR21, 0x2 ;  /* 0x0000001506067291 */ /* 0x000fe4000f8e10ff */
[----:B------:R-:W-:Y:S01]  /*1d10*/  UPRMT UR16, URZ, 0x5410, UR27 ;  /* 0x00005410ff107896 */ /* 0x000fe2000800001b */
[----:B------:R4:W1:Y:S01]  /*1d20*/  SYNCS.PHASECHK.TRANS64.TRYWAIT P0, [UR5+0x18], R0 ;  /* 0x00001800ff0075a7 */ /* 0x0008620008001105 */
[----:B------:R-:W-:-:S02]  /*1d30*/  ULEA UR5, UR4, UR30, 0xd ;  /* 0x0000001e04057291 */ /* 0x000fc4000f8e68ff */
[----:B------:R-:W-:Y:S02]  /*1d40*/  UIADD3 UR4, UP0, UPT, UR28, 0x180, URZ ;  /* 0x000001801c047890 */ /* 0x000fe4000ff1e0ff */
[----:B------:R-:W-:Y:S02]  /*1d50*/  ULEA UR5, UR5, UR21, 0x2 ;  /* 0x0000001505057291 */ /* 0x000fe4000f8e10ff */
[----:B------:R-:W-:Y:S02]  /*1d60*/  UIADD3 UR32, UPT, UPT, UR6, 0x8800, URZ ;  /* 0x0000880006207890 */ /* 0x000fe4000fffe0ff */
[----:B------:R-:W-:Y:S02]  /*1d70*/  UIADD3 UR8, UPT, UPT, UR5, 0xe800, URZ ;  /* 0x0000e80005087890 */ /* 0x000fe4000fffe0ff */
[----:B------:R-:W-:Y:S02]  /*1d80*/  UIADD3.X UR5, UPT, UPT, URZ, UR29, URZ, UP0, !UPT ;  /* 0x0000001dff057290 */ /* 0x000fe400087fe4ff */
[----:B------:R-:W-:-:S02]  /*1d90*/  UISETP.NE.AND UP0, UPT, UR13, UR24, UPT ;  /* 0x000000180d00728c */ /* 0x000fc4000bf05270 */
[----:B------:R-:W-:Y:S01]  /*1da0*/  UPRMT UR6, URZ, 0x5410, UR26 ;  /* 0x00005410ff067896 */ /* 0x000fe2000800001a */
[----:B------:R-:W-:Y:S01]  /*1db0*/  UMOV UR18, 0x0 ;  /* 0x0000000000127882 */ /* 0x000fe20000000000 */
[----:B------:R-:W-:Y:S01]  /*1dc0*/  UMOV UR19, 0x10000000 ;  /* 0x1000000000137882 */ /* 0x000fe20000000000 */
[----:B------:R-:W-:Y:S01]  /*1dd0*/  UMOV UR12, UR36 ;  /* 0x00000024000c7c82 */ /* 0x000fe20008000000 */
[----:B------:R-:W-:Y:S01]  /*1de0*/  UMOV UR9, UR33 ;  /* 0x0000002100097c82 */ /* 0x000fe20008000000 */
[----:B------:R-:W-:Y:S01]  /*1df0*/  UMOV UR10, UR34 ;  /* 0x00000022000a7c82 */ /* 0x000fe20008000000 */
[----:B------:R-:W-:Y:S03]  /*1e00*/  UTMALDG.3D.MULTICAST [UR32], [UR14], UR16, desc[UR18] ;  /* 0x000012200e0073b4 */ /* 0x000fe60008011810 */
[----:B------:R2:W-:Y:S02]  /*1e10*/  UTMALDG.3D.MULTICAST [UR8], [UR4], UR6, desc[UR18] ;  /* 0x00001208040073b4 */ /* 0x0005e40008011806 */
[----:B--2---:R-:W-:Y:S01]  /*1e20*/  UMOV UR6, UR24 ;  /* 0x0000001800067c82 */ /* 0x004fe20008000000 */
[----:B------:R-:W-:Y:S01]  /*1e30*/  UMOV UR4, UR7 ;  /* 0x0000000700047c82 */ /* 0x000fe20008000000 */
[----:B----4-:R-:W-:Y:S05]  /*1e40*/  BRA.U UP0, `(.L_x_31) ;  /* 0xfffffffd00407547 */ /* 0x010fea000b83ffff */
.L_x_25:
[----:B------:R-:W-:Y:S01]  /*1e50*/  ULEA UR4, UR7, UR21, 0x3 ;  /* 0x0000001507047291 */ /* 0x000fe2000f8e18ff */
[----:B-1----:R-:W-:Y:S01]  /*1e60*/  SHF.L.U32 R0, R12, 0x1f, RZ ;  /* 0x0000001f0c007819 */ /* 0x002fe200000006ff */
[----:B------:R-:W-:Y:S01]  /*1e70*/  @!P1 SYNCS.ARRIVE.TRANS64.A1T0 RZ, [UR21+0x78], RZ ;  /* 0x000078ffffff99a7 */ /* 0x000fe20008100015 */
[----:B------:R-:W-:-:S06]  /*1e80*/  UISETP.GT.AND UP0, UPT, UR44, UR43, UPT ;  /* 0x0000002b2c00728c */ /* 0x000fcc000bf04270 */
[----:B---3--:R1:W3:Y:S03]  /*1e90*/  SYNCS.PHASECHK.TRANS64.TRYWAIT P0, [UR4+0x18], R0 ;  /* 0x00001800ff0075a7 */ /* 0x0082e60008001104 */
[----:B------:R-:W-:Y:S05]  /*1ea0*/  BRA.U !UP0, `(.L_x_32) ;  /* 0x0000000108bc7547 */ /* 0x000fea000b800000 */
[----:B------:R-:W-:Y:S01]  /*1eb0*/  UIADD3 UR13, UPT, UPT, UR46, UR6, URZ ;  /* 0x000000062e0d7290 */ /* 0x000fe2000fffe0ff */
[----:B------:R-:W-:-:S11]  /*1ec0*/  UMOV UR4, UR7 ;  /* 0x0000000700047c82 */ /* 0x000fd60008000000 */
.L_x_38:
[----:B------:R-:W-:Y:S01]  /*1ed0*/  ULEA UR17, UR4, UR21, 0x3 ;  /* 0x0000001504117291 */ /* 0x000fe2000f8e18ff */
[----:B---3--:R-:W-:Y:S01]  /*1ee0*/  @!P3 MOV R2, 0xa000 ;  /* 0x0000a0000002b802 */ /* 0x008fe20000000f00 */
[----:B-1-3--:R-:W-:Y:S10]  /*1ef0*/  @P0 BRA `(.L_x_33) ;  /* 0x00000000000c0947 */ /* 0x00aff40003800000 */
[----:B------:R-:W-:-:S04]  /*1f00*/  SHF.L.U32 R3, R12, 0x1f, RZ ;  /* 0x0000001f0c037819 */ /* 0x000fc800000006ff */
[----:B------:R-:W3:Y:S02]  /*1f10*/  SYNCS.PHASECHK.TRANS64.TRYWAIT P0, [UR17+0x18], R3 ;  /* 0x00001803ff0075a7 */ /* 0x000ee40008001111 */
[----:B---3--:R-:W-:Y:S05]  /*1f20*/  @!P0 BRA `(.L_x_34) ;  /* 0x0000009800508947 */ /* 0x008fea0003800000 */
.L_x_33:
[----:B------:R3:W-:Y:S01]  /*1f30*/  @!P3 SYNCS.ARRIVE.TRANS64 RZ, [UR17], R2 ;  /* 0x00000002ffffb9a7 */ /* 0x0007e20008000011 */
[----:B------:R-:W-:-:S04]  /*1f40*/  ULOP3.LUT UR5, UR25, 0x2, URZ, 0xfc, !UPT ;  /* 0x0000000219057892 */ /* 0x000fc8000f8efcff */
[----:B------:R-:W-:-:S09]  /*1f50*/  UISETP.NE.AND UP0, UPT, UR5, 0x2, UPT ;  /* 0x000000020500788c */ /* 0x000fd2000bf05270 */
[----:B------:R-:W-:Y:S05]  /*1f60*/  BRA.U UP0, `(.L_x_35) ;  /* 0x0000000100047547 */ /* 0x000fea000b800000 */
[----:B--2---:R-:W-:Y:S05]  /*1f70*/  BPT.TRAP 0x1 ;  /* 0x000000040000795c */ /* 0x004fea0000300000 */
.L_x_35:
[----:B------:R-:W-:Y:S04]  /*1f80*/  BSSY.RECONVERGENT B0, `(.L_x_36) ;  /* 0x0000003000007945 */ /* 0x000fe80003800200 */
[----:B------:R-:W-:Y:S05]  /*1f90*/  @P2 BRA `(.L_x_37) ;  /* 0x0000000000042947 */ /* 0x000fea0003800000 */
[----:B--2---:R-:W-:Y:S05]  /*1fa0*/  BPT.TRAP 0x1 ;  /* 0x000000040000795c */ /* 0x004fea0000300000 */
.L_x_37:
[----:B--2---:R-:W-:Y:S05]  /*1fb0*/  BSYNC.RECONVERGENT B0 ;  /* 0x0000000000007941 */ /* 0x004fea0003800200 */
.L_x_36:
[----:B------:R-:W-:Y:S02]  /*1fc0*/  UIADD3 UR5, UPT, UPT, UR4, 0x1, URZ ;  /* 0x0000000104057890 */ /* 0x000fe4000fffe0ff */
[----:B------:R-:W-:Y:S02]  /*1fd0*/  UIADD3 UR14, UP1, UPT, UR28, 0x80, URZ ;  /* 0x000000801c0e7890 */ /* 0x000fe4000ff3e0ff */
[----:B------:R-:W-:Y:S02]  /*1fe0*/  UISETP.NE.AND UP0, UPT, UR5, 0x3, UPT ;  /* 0x000000030500788c */ /* 0x000fe4000bf05270 */
[----:B------:R-:W-:Y:S02]  /*1ff0*/  ULEA UR16, UR4, UR38, 0xd ;  /* 0x0000002604107291 */ /* 0x000fe4000f8e68ff */
[----:B------:R-:W-:Y:S02]  /*2000*/  USEL UR8, URZ, 0x1, UP0 ;  /* 0x00000001ff087887 */ /* 0x000fe40008000000 */
[----:B------:R-:W-:-:S02]  /*2010*/  USEL UR7, UR5, URZ, UP0 ;  /* 0x000000ff05077287 */ /* 0x000fc40008000000 */
[----:B------:R-:W-:Y:S02]  /*2020*/  UIADD3 UR22, UP0, UPT, UR28, 0x180, URZ ;  /* 0x000001801c167890 */ /* 0x000fe4000ff1e0ff */
[----:B------:R-:W-:Y:S01]  /*2030*/  ULEA UR5, UR7, UR21, 0x3 ;  /* 0x0000001507057291 */ /* 0x000fe2000f8e18ff */
[----:B------:R-:W-:Y:S01]  /*2040*/  LOP3.LUT R12, R12, UR8, RZ, 0x3c, !PT ;  /* 0x000000080c0c7c12 */ /* 0x000fe2000f8e3cff */
[----:B------:R-:W-:Y:S02]  /*2050*/  ULEA UR8, UR4, UR37, 0xf ;  /* 0x0000002504087291 */ /* 0x000fe4000f8e78ff */
[----:B------:R-:W-:Y:S01]  /*2060*/  USHF.L.U32 UR18, UR6, 0x5, URZ ;  /* 0x0000000506127899 */ /* 0x000fe200080006ff */
[----:B-1----:R-:W-:Y:S01]  /*2070*/  SHF.L.U32 R0, R12, 0x1f, RZ ;  /* 0x0000001f0c007819 */ /* 0x002fe200000006ff */
[----:B------:R-:W-:Y:S02]  /*2080*/  UPRMT UR4, URZ, 0x5410, UR27 ;  /* 0x00005410ff047896 */ /* 0x000fe4000800001b */
[----:B------:R-:W-:Y:S01]  /*2090*/  UIADD3.X UR15, UPT, UPT, URZ, UR29, URZ, UP1, !UPT ;  /* 0x0000001dff0f7290 */ /* 0x000fe20008ffe4ff */
[----:B------:R4:W1:Y:S01]  /*20a0*/  SYNCS.PHASECHK.TRANS64.TRYWAIT P0, [UR5+0x18], R0 ;  /* 0x00001800ff0075a7 */ /* 0x0008620008001105 */
[----:B------:R-:W-:-:S02]  /*20b0*/  UPRMT UR5, URZ, 0x5410, UR26 ;  /* 0x00005410ff057896 */ /* 0x000fc4000800001a */
[----:B------:R-:W-:Y:S01]  /*20c0*/  UIADD3.X UR23, UPT, UPT, URZ, UR29, URZ, UP0, !UPT ;  /* 0x0000001dff177290 */ /* 0x000fe200087fe4ff */
[----:B------:R-:W-:Y:S01]  /*20d0*/  UMOV UR32, 0x0 ;  /* 0x0000000000207882 */ /* 0x000fe20000000000 */
[----:B------:R-:W-:Y:S01]  /*20e0*/  UMOV UR33, 0x10000000 ;  /* 0x1000000000217882 */ /* 0x000fe20000000000 */
[----:B------:R-:W-:Y:S01]  /*20f0*/  UMOV UR19, UR35 ;  /* 0x0000002300137c82 */ /* 0x000fe20008000000 */
[----:B------:R-:W-:Y:S01]  /*2100*/  UMOV UR20, UR36 ;  /* 0x0000002400147c82 */ /* 0x000fe20008000000 */
[----:B------:R-:W-:Y:S01]  /*2110*/  UMOV UR12, UR36 ;  /* 0x00000024000c7c82 */ /* 0x000fe20008000000 */
[----:B------:R-:W-:Y:S01]  /*2120*/  UMOV UR9, UR17 ;  /* 0x0000001100097c82 */ /* 0x000fe20008000000 */
[----:B------:R-:W-:Y:S01]  /*2130*/  UMOV UR10, UR18 ;  /* 0x00000012000a7c82 */ /* 0x000fe20008000000 */
[----:B------:R2:W-:Y:S01]  /*2140*/  UTMALDG.3D.MULTICAST [UR16], [UR14], UR4, desc[UR32] ;  /* 0x000020100e0073b4 */ /* 0x0005e20008011804 */
[----:B------:R-:W-:-:S04]  /*2150*/  UIADD3 UR6, UPT, UPT, UR6, 0x1, URZ ;  /* 0x0000000106067890 */ /* 0x000fc8000fffe0ff */
[----:B------:R-:W-:Y:S01]  /*2160*/  UISETP.NE.AND UP0, UPT, UR6, UR13, UPT ;  /* 0x0000000d0600728c */ /* 0x000fe2000bf05270 */
[----:B------:R4:W-:Y:S01]  /*2170*/  UTMALDG.3D.MULTICAST [UR8], [UR22], UR5, desc[UR32] ;  /* 0x00002008160073b4 */ /* 0x0009e20008011805 */
[----:B--2---:R-:W-:-:S07]  /*2180*/  UMOV UR4, UR7 ;  /* 0x0000000700047c82 */ /* 0x004fce0008000000 */
[----:B----4-:R-:W-:Y:S05]  /*2190*/  BRA.U UP0, `(.L_x_38) ;  /* 0xfffffffd004c7547 */ /* 0x010fea000b83ffff */
.L_x_32:
[C---:B------:R-:W-:Y:S01]  /*21a0*/  LEA R3, R11.reuse, UR21, 0x3 ;  /* 0x000000150b037c11 */ /* 0x040fe2000f8e18ff */
[----:B------:R-:W-:Y:S01]  /*21b0*/  NOP ;  /* 0x0000000000007918 */ /* 0x000fe20000000000 */
[----:B-1----:R-:W-:Y:S02]  /*21c0*/  SHF.L.U32 R0, R10, 0x1f, RZ ;  /* 0x0000001f0a007819 */ /* 0x002fe400000006ff */
[----:B------:R-:W-:Y:S02]  /*21d0*/  LEA R5, R11, UR21, 0x4 ;  /* 0x000000150b057c11 */ /* 0x000fe4000f8e20ff */
[----:B---3--:R-:W1:Y:S02]  /*21e0*/  SYNCS.PHASECHK.TRANS64.TRYWAIT P0, [R3+URZ+0x80], R0 ;  /* 0x00008000030075a7 */ /* 0x008e6400080011ff */
[----:B-1----:R-:W-:Y:S05]  /*21f0*/  @!P0 BRA `(.L_x_39) ;  /* 0x0000009400b48947 */ /* 0x002fea0003800000 */
.L_x_176:
[----:B------:R-:W3:Y:S01]  /*2200*/  LDS.128 R4, [R5+0x110] ;  /* 0x0001100005047984 */ /* 0x000ee20000000c00 */
[----:B------:R-:W-:Y:S01]  /*2210*/  UISETP.GE.AND UP0, UPT, UR45, 0x1, UPT ;  /* 0x000000012d00788c */ /* 0x000fe2000bf06270 */
[----:B------:R-:W-:Y:S01]  /*2220*/  @!PT LDS RZ, [RZ] ;  /* 0x00000000fffff984 */ /* 0x000fe20000000800 */
[----:B------:R-:W-:Y:S01]  /*2230*/  @!PT LDS RZ, [RZ] ;  /* 0x00000000fffff984 */ /* 0x000fe20000000800 */
[----:B------:R-:W-:Y:S01]  /*2240*/  @!PT LDS RZ, [RZ] ;  /* 0x00000000fffff984 */ /* 0x000fe20000000800 */
[----:B------:R-:W-:Y:S01]  /*2250*/  @!PT LDS RZ, [RZ] ;  /* 0x00000000fffff984 */ /* 0x000fe20000000800 */
[----:B------:R4:W-:Y:S06]  /*2260*/  MEMBAR.ALL.CTA ;  /* 0x0000000000007992 */ /* 0x0009ec0000008000 */
[----:B----4-:R-:W4:Y:S01]  /*2270*/  FENCE.VIEW.ASYNC.S ;  /* 0x00000000000073c6 */ /* 0x010f220000000000 */
[----:B---3--:R-:W-:-:S13]  /*2280*/  LOP3.LUT P0, RZ, R6, 0x1, RZ, 0xc0, !PT ;  /* 0x0000000106ff7812 */ /* 0x008fda000780c0ff */
[----:B----4-:R-:W-:Y:S01]  /*2290*/  VOTEU.ANY UP1, P0 ;  /* 0x0000000000ff7886 */ /* 0x010fe20000020100 */
[----:B------:R-:W-:-:S13]  /*22a0*/  PLOP3.LUT P0, PT, PT, PT, UP1, 0x80, 0x8 ;  /* 0x000000000008781c */ /* 0x000fda0003f0f018 */
[----:B-1----:R-:W-:Y:S02]  /*22b0*/  @P0 LOP3.LUT R0, R5, 0xffff, RZ, 0xc0, !PT ;  /* 0x0000ffff05000812 */ /* 0x002fe400078ec0ff */
[----:B------:R-:W-:Y:S02]  /*22c0*/  @P0 MOV R2, R4 ;  /* 0x0000000400020202 */ /* 0x000fe40000000f00 */
[----:B------:R-:W-:Y:S01]  /*22d0*/  @P0 R2UR UR5, R0 ;  /* 0x00000000000502ca */ /* 0x000fe200000e0000 */
[----:B------:R-:W-:Y:S01]  /*22e0*/  VIADD R0, R3, 0x90 ;  /* 0x0000009003007836 */ /* 0x000fe20000000000 */
[----:B------:R-:W-:Y:S02]  /*22f0*/  @P0 SHF.R.U32.HI R4, RZ, 0x10, R5 ;  /* 0x00000010ff040819 */ /* 0x000fe40000011605 */
[----:B------:R-:W-:Y:S02]  /*2300*/  @P0 R2UR UR6, R2 ;  /* 0x00000000020602ca */ /* 0x000fe400000e0000 */
[----:B------:R-:W-:-:S02]  /*2310*/  PRMT R0, RZ, 0x654, R0 ;  /* 0x00000654ff007816 */ /* 0x000fc40000000000 */
[----:B------:R-:W-:Y:S02]  /*2320*/  @P0 R2UR UR4, R4 ;  /* 0x00000000040402ca */ /* 0x000fe400000e0000 */
[----:B------:R1:W-:Y:S03]  /*2330*/  SYNCS.ARRIVE.TRANS64.RED.A1T0 RZ, [R0+URZ], RZ ;  /* 0x000000ff00ff79a7 */ /* 0x0003e600081004ff */
[----:B------:R-:W-:-:S04]  /*2340*/  @UP1 UMOV UR39, UR5 ;  /* 0x0000000500271c82 */ /* 0x000fc80008000000 */
[----:B------:R-:W-:-:S04]  /*2350*/  @UP1 UMOV UR40, UR6 ;  /* 0x0000000600281c82 */ /* 0x000fc80008000000 */
[----:B------:R-:W-:Y:S01]  /*2360*/  @UP1 UMOV UR36, UR4 ;  /* 0x0000000400241c82 */ /* 0x000fe20008000000 */
[----:B------:R-:W-:Y:S05]  /*2370*/  BRA.U !UP0, `(.L_x_40) ;  /* 0x0000000108d47547 */ /* 0x000fea000b800000 */
[----:B------:R-:W2:Y:S01]  /*2380*/  LDCU.128 UR12, c[0x0][0xb10] ;  /* 0x00016200ff0c77ac */ /* 0x000ea20008000c00 */
[----:B------:R-:W3:Y:S01]  /*2390*/  LDCU UR22, c[0x0][0xb20] ;  /* 0x00016400ff1677ac */ /* 0x000ee20008000800 */
[----:B------:R-:W4:Y:S01]  /*23a0*/  LDCU UR20, c[0x0][0xb0c] ;  /* 0x00016180ff1477ac */ /* 0x000f220008000800 */
[----:B------:R-:W1:Y:S01]  /*23b0*/  LDCU.64 UR8, c[0x0][0xb28] ;  /* 0x00016500ff0877ac */ /* 0x000e620008000a00 */
[----:B------:R-:W-:Y:S02]  /*23c0*/  UISETP.NE.AND UP3, UPT, UR45, 0x1, UPT ;  /* 0x000000012d00788c */ /* 0x000fe4000bf65270 */
[----:B--2---:R-:W-:Y:S02]  /*23d0*/  UIMAD.WIDE.U32 UR10, UR41, UR15, URZ ;  /* 0x0000000f290a72a5 */ /* 0x004fe4000f8e00ff */
[----:B------:R-:W-:Y:S02]  /*23e0*/  UIMAD.WIDE.U32 UR4, UR42, UR12, URZ ;  /* 0x0000000c2a0472a5 */ /* 0x000fe4000f8e00ff */
[----:B------:R-:W-:-:S02]  /*23f0*/  UISETP.NE.AND UP0, UPT, UR14, 0x1, UPT ;  /* 0x000000010e00788c */ /* 0x000fc4000bf05270 */
[----:B------:R-:W-:Y:S01]  /*2400*/  UIMAD.WIDE.U32 UR18, UR39, UR15, URZ ;  /* 0x0000000f271272a5 */ /* 0x000fe2000f8e00ff */
[----:B------:R-:W-:Y:S02]  /*2410*/  UMOV UR10, UR11 ;  /* 0x0000000b000a7c82 */ /* 0x000fe40008000000 */
[----:B------:R-:W-:Y:S01]  /*2420*/  UMOV UR4, UR5 ;  /* 0x0000000500047c82 */ /* 0x000fe20008000000 */
[----:B---3--:R-:W-:Y:S02]  /*2430*/  USHF.R.U32.HI UR10, URZ, UR22, UR10 ;  /* 0x00000016ff0a7299 */ /* 0x008fe4000801160a */
[----:B----4-:R-:W-:Y:S02]  /*2440*/  UISETP.NE.AND UP2, UPT, UR20, 0x1, UPT ;  /* 0x000000011400788c */ /* 0x010fe4000bf45270 */
[----:B------:R-:W-:Y:S02]  /*2450*/  USHF.R.U32.HI UR4, URZ, UR13, UR4 ;  /* 0x0000000dff047299 */ /* 0x000fe40008011604 */
[----:B------:R-:W-:-:S02]  /*2460*/  USEL UR5, UR41, UR10, !UP0 ;  /* 0x0000000a29057287 */ /* 0x000fc4000c000000 */
[----:B------:R-:W-:Y:S02]  /*2470*/  USEL UR6, UR42, UR4, !UP2 ;  /* 0x000000042a067287 */ /* 0x000fe4000d000000 */
[----:B-1----:R-:W-:Y:S01]  /*2480*/  UIMAD.WIDE.U32 UR10, UR5, UR8, URZ ;  /* 0x00000008050a72a5 */ /* 0x002fe2000f8e00ff */
[----:B------:R-:W-:Y:S01]  /*2490*/  UMOV UR4, UR19 ;  /* 0x0000001300047c82 */ /* 0x000fe20008000000 */
[----:B------:R-:W-:Y:S02]  /*24a0*/  UIMAD.WIDE.U32 UR16, UR40, UR12, URZ ;  /* 0x0000000c281072a5 */ /* 0x000fe4000f8e00ff */
[----:B------:R-:W-:-:S03]  /*24b0*/  UIMAD.WIDE.U32 UR18, UR6, UR8, URZ ;  /* 0x00000008061272a5 */ /* 0x000fc6000f8e00ff */
[----:B------:R-:W-:Y:S01]  /*24c0*/  UMOV UR10, UR11 ;  /* 0x0000000b000a7c82 */ /* 0x000fe20008000000 */
[----:B------:R-:W-:Y:S02]  /*24d0*/  USHF.R.U32.HI UR4, URZ, UR22, UR4 ;  /* 0x00000016ff047299 */ /* 0x000fe40008011604 */
[----:B------:R-:W-:Y:S01]  /*24e0*/  @UP3 USHF.R.U32.HI UR5, URZ, UR9, UR10 ;  /* 0x00000009ff053299 */ /* 0x000fe2000801160a */
[----:B------:R-:W-:Y:S01]  /*24f0*/  UMOV UR16, UR17 ;  /* 0x0000001100107c82 */ /* 0x000fe20008000000 */
[----:B------:R-:W-:Y:S01]  /*2500*/  UMOV UR18, UR19 ;  /* 0x0000001300127c82 */ /* 0x000fe20008000000 */
[----:B------:R-:W-:Y:S02]  /*2510*/  USHF.R.U32.HI UR13, URZ, UR13, UR16 ;  /* 0x0000000dff0d7299 */ /* 0x000fe40008011610 */
[----:B------:R-:W-:Y:S02]  /*2520*/  USEL UR4, UR39, UR4, !UP0 ;  /* 0x0000000427047287 */ /* 0x000fe4000c000000 */
[----:B------:R-:W-:-:S02]  /*2530*/  @UP3 USHF.R.U32.HI UR6, URZ, UR9, UR18 ;  /* 0x00000009ff063299 */ /* 0x000fc40008011612 */
[----:B------:R-:W-:Y:S02]  /*2540*/  UIMAD UR10, UR45, UR5, URZ ;  /* 0x000000052d0a72a4 */ /* 0x000fe4000f8e02ff */
[----:B------:R-:W-:Y:S02]  /*2550*/  USEL UR5, UR40, UR13, !UP2 ;  /* 0x0000000d28057287 */ /* 0x000fe4000d000000 */
[----:B------:R-:W-:Y:S02]  /*2560*/  UIMAD UR12, UR45, UR6, URZ ;  /* 0x000000062d0c72a4 */ /* 0x000fe4000f8e02ff */
[----:B------:R-:W-:Y:S02]  /*2570*/  UISETP.GE.AND UP0, UPT, UR4, UR10, UPT ;  /* 0x0000000a0400728c */ /* 0x000fe4000bf06270 */
[----:B------:R-:W-:Y:S02]  /*2580*/  UIMAD.WIDE.U32 UR10, UR4, UR8, URZ ;  /* 0x00000008040a72a5 */ /* 0x000fe4000f8e00ff */
[----:B------:R-:W-:-:S02]  /*2590*/  UISETP.GE.OR UP0, UPT, UR5, UR12, UP0 ;  /* 0x0000000c0500728c */ /* 0x000fc40008706670 */
        /* <DEDUP_REMOVED lines=19> */
.L_x_40:
[----:B------:R-:W3:Y:S02]  /*26d0*/  LDCU UR4, c[0x0][0xb30] ;  /* 0x00016600ff0477ac */ /* 0x000ee40008000800 */
[----:B---3--:R-:W-:-:S09]  /*26e0*/  UISETP.NE.AND UP0, UPT, UR4, 0x1, UPT ;  /* 0x000000010400788c */ /* 0x008fd2000bf05270 */
[----:B------:R-:W-:Y:S05]  /*26f0*/  BRA.U UP0, `(.L_x_41) ;  /* 0x0000000100447547 */ /* 0x000fea000b800000 */
[----:B------:R-:W3:Y:S01]  /*2700*/  LDCU.128 UR12, c[0x0][0xb10] ;  /* 0x00016200ff0c77ac */ /* 0x000ee20008000c00 */
[----:B------:R-:W4:Y:S01]  /*2710*/  LDCU UR10, c[0x0][0xb0c] ;  /* 0x00016180ff0a77ac */ /* 0x000f220008000800 */
[----:B------:R-:W1:Y:S01]  /*2720*/  LDCU UR6, c[0x0][0xb20] ;  /* 0x00016400ff0677ac */ /* 0x000e620008000800 */
[----:B---3--:R-:W-:Y:S02]  /*2730*/  UIMAD.WIDE.U32 UR8, UR40, UR12, URZ ;  /* 0x0000000c280872a5 */ /* 0x008fe4000f8e00ff */
[----:B------:R-:W-:Y:S02]  /*2740*/  UIMAD.WIDE.U32 UR4, UR39, UR15, URZ ;  /* 0x0000000f270472a5 */ /* 0x000fe4000f8e00ff */
[----:B----4-:R-:W-:Y:S02]  /*2750*/  UISETP.NE.AND UP2, UPT, UR10, 0x1, UPT ;  /* 0x000000010a00788c */ /* 0x010fe4000bf45270 */
[----:B------:R-:W-:Y:S01]  /*2760*/  UISETP.NE.AND UP0, UPT, UR14, 0x1, UPT ;  /* 0x000000010e00788c */ /* 0x000fe2000bf05270 */
[----:B------:R-:W-:-:S02]  /*2770*/  UMOV UR8, UR9 ;  /* 0x0000000900087c82 */ /* 0x000fc40008000000 */
[----:B------:R-:W-:Y:S01]  /*2780*/  UMOV UR4, UR5 ;  /* 0x0000000500047c82 */ /* 0x000fe20008000000 */
[----:B------:R-:W-:Y:S02]  /*2790*/  USHF.R.U32.HI UR13, URZ, UR13, UR8 ;  /* 0x0000000dff0d7299 */ /* 0x000fe40008011608 */
[----:B-1----:R-:W-:Y:S02]  /*27a0*/  USHF.R.U32.HI UR4, URZ, UR6, UR4 ;  /* 0x00000006ff047299 */ /* 0x002fe40008011604 */
[----:B------:R-:W-:Y:S02]  /*27b0*/  USEL UR5, UR40, UR13, !UP2 ;  /* 0x0000000d28057287 */ /* 0x000fe4000d000000 */
[----:B------:R-:W-:-:S04]  /*27c0*/  USEL UR4, UR39, UR4, !UP0 ;  /* 0x0000000427047287 */ /* 0x000fc8000c000000 */
[----:B------:R-:W-:Y:S02]  /*27d0*/  UIADD3 UR6, UPT, UPT, UR5, -UR4, URZ ;  /* 0x8000000405067290 */ /* 0x000fe4000fffe0ff */
[----:B------:R-:W-:Y:S02]  /*27e0*/  UIADD3 UR4, UPT, UPT, -UR5, UR4, URZ ;  /* 0x0000000405047290 */ /* 0x000fe4000fffe1ff */
[----:B------:R-:W-:Y:S02]  /*27f0*/  UIMAD UR39, UR6, UR14, UR39 ;  /* 0x0000000e062772a4 */ /* 0x000fe4000f8e0227 */
[----:B------:R-:W-:-:S12]  /*2800*/  UIMAD UR40, UR4, UR10, UR40 ;  /* 0x0000000a042872a4 */ /* 0x000fd8000f8e0228 */
.L_x_41:
[----:B------:R-:W-:Y:S01]  /*2810*/  VIADD R11, R11, 0x1 ;  /* 0x000000010b0b7836 */ /* 0x000fe20000000000 */
[----:B------:R-:W-:Y:S02]  /*2820*/  R2UR UR5, R66 ;  /* 0x00000000420572ca */ /* 0x000fe400000e0000 */
[----:B------:R-:W-:Y:S02]  /*2830*/  R2UR UR4, R65 ;  /* 0x00000000410472ca */ /* 0x000fe400000e0000 */
[C---:B------:R-:W-:Y:S02]  /*2840*/  ISETP.NE.AND P0, PT, R11.reuse, 0x2, PT ;  /* 0x000000020b00780c */ /* 0x040fe40003f05270 */
[----:B------:R-:W-:Y:S02]  /*2850*/  PLOP3.LUT P1, PT, PT, PT, PT, 0x80, 0x8 ;  /* 0x000000000008781c */ /* 0x000fe40003f2f070 */
[----:B------:R-:W-:Y:S02]  /*2860*/  SEL R3, RZ, 0x1, P0 ;  /* 0x00000001ff037807 */ /* 0x000fe40000000000 */
[----:B------:R-:W-:-:S02]  /*2870*/  SEL R11, R11, RZ, P0 ;  /* 0x000000ff0b0b7207 */ /* 0x000fc40000000000 */
[----:B------:R-:W-:Y:S01]  /*2880*/  LOP3.LUT R10, R10, R3, RZ, 0x3c, !PT ;  /* 0x000000030a0a7212 */ /* 0x000fe200078e3cff */
[----:B------:R-:W-:Y:S02]  /*2890*/  UIADD3 UR16, UPT, UPT, UR40, UR5, URZ ;  /* 0x0000000528107290 */ /* 0x000fe4000fffe0ff */
[----:B------:R-:W-:Y:S01]  /*28a0*/  UIADD3 UR20, UPT, UPT, UR39, UR4, URZ ;  /* 0x0000000427147290 */ /* 0x000fe2000fffe0ff */
[----:B------:R-:W-:Y:S11]  /*28b0*/  BRA.U UP1, `(.L_x_42) ;  /* 0xfffffff101447547 */ /* 0x000ff6000b83ffff */
[----:B------:R-:W-:Y:S01]  /*28c0*/  UIADD3 UR21, UPT, UPT, UR21, 0x18, URZ ;  /* 0x0000001815157890 */ /* 0x000fe2000fffe0ff */
[----:B------:R-:W-:-:S03]  /*28d0*/  SHF.L.U32 R3, R12, 0x1f, RZ ;  /* 0x0000001f0c037819 */ /* 0x000fc600000006ff */
[----:B------:R-:W-:-:S09]  /*28e0*/  ULEA UR4, UR7, UR21, 0x3 ;  /* 0x0000001507047291 */ /* 0x000fd2000f8e18ff */
[----:B------:R-:W3:Y:S02]  /*28f0*/  SYNCS.PHASECHK.TRANS64.TRYWAIT P0, [UR4], R3 ;  /* 0x00000003ff0075a7 */ /* 0x000ee40008001104 */
[----:B---3--:R-:W-:Y:S05]  /*2900*/  @!P0 BRA `(.L_x_43) ;  /* 0x0000009000048947 */ /* 0x008fea0003800000 */
.L_x_178:
[----:B------:R-:W-:-:S04]  /*2910*/  UIADD3 UR4, UPT, UPT, UR7, 0x1, URZ ;  /* 0x0000000107047890 */ /* 0x000fc8000fffe0ff */
[----:B------:R-:W-:-:S04]  /*2920*/  UISETP.NE.AND UP0, UPT, UR4, 0x3, UPT ;  /* 0x000000030400788c */ /* 0x000fc8000bf05270 */
[----:B------:R-:W-:Y:S02]  /*2930*/  USEL UR6, URZ, 0x1, UP0 ;  /* 0x00000001ff067887 */ /* 0x000fe40008000000 */
[----:B------:R-:W-:-:S04]  /*2940*/  USEL UR4, UR4, URZ, UP0 ;  /* 0x000000ff04047287 */ /* 0x000fc80008000000 */
[----:B------:R-:W-:Y:S01]  /*2950*/  ULEA UR5, UR4, UR21, 0x3 ;  /* 0x0000001504057291 */ /* 0x000fe2000f8e18ff */
[----:B------:R-:W-:-:S04]  /*2960*/  LOP3.LUT R12, R12, UR6, RZ, 0x3c, !PT ;  /* 0x000000060c0c7c12 */ /* 0x000fc8000f8e3cff */
[----:B-1----:R-:W-:-:S04]  /*2970*/  SHF.L.U32 R3, R12, 0x1f, RZ ;  /* 0x0000001f0c037819 */ /* 0x002fc800000006ff */
[----:B------:R-:W1:Y:S02]  /*2980*/  SYNCS.PHASECHK.TRANS64.TRYWAIT P0, [UR5], R3 ;  /* 0x00000003ff0075a7 */ /* 0x000e640008001105 */
[----:B-1----:R-:W-:Y:S05]  /*2990*/  @!P0 BRA `(.L_x_44) ;  /* 0x0000008c00f88947 */ /* 0x002fea0003800000 */
.L_x_180:
[----:B------:R-:W-:-:S04]  /*29a0*/  UIADD3 UR4, UPT, UPT, UR4, 0x1, URZ ;  /* 0x0000000104047890 */ /* 0x000fc8000fffe0ff */
[----:B------:R-:W-:-:S04]  /*29b0*/  UISETP.NE.AND UP0, UPT, UR4, 0x3, UPT ;  /* 0x000000030400788c */ /* 0x000fc8000bf05270 */
[----:B------:R-:W-:Y:S02]  /*29c0*/  USEL UR5, URZ, 0x1, UP0 ;  /* 0x00000001ff057887 */ /* 0x000fe40008000000 */
[----:B------:R-:W-:-:S04]  /*29d0*/  USEL UR4, UR4, URZ, UP0 ;  /* 0x000000ff04047287 */ /* 0x000fc80008000000 */
[----:B------:R-:W-:Y:S01]  /*29e0*/  ULEA UR4, UR4, UR21, 0x3 ;  /* 0x0000001504047291 */ /* 0x000fe2000f8e18ff */
[----:B-1----:R-:W-:-:S04]  /*29f0*/  LOP3.LUT R3, R12, UR5, RZ, 0x3c, !PT ;  /* 0x000000050c037c12 */ /* 0x002fc8000f8e3cff */
[----:B------:R-:W-:Y:S01]  /*2a00*/  SHF.L.U32 R3, R3, 0x1f, RZ ;  /* 0x0000001f03037819 */ /* 0x000fe200000006ff */
[----:B------:R-:W-:-:S07]  /*2a10*/  IMAD.U32 R0, RZ, RZ, UR4 ;  /* 0x00000004ff007e24 */ /* 0x000fce000f8e00ff */
.L_x_45:
[----:B-1----:R1:W3:Y:S02]  /*2a20*/  SYNCS.PHASECHK.TRANS64.TRYWAIT P0, [R0+URZ], R3 ;  /* 0x00000003000075a7 */ /* 0x0022e400080011ff */
[----:B---3--:R-:W-:Y:S05]  /*2a30*/  @!P0 NANOSLEEP.SYNCS 0x989680 ;  /* 0x009896800000895d */ /* 0x008fea0003900000 */
[----:B------:R-:W3:Y:S02]  /*2a40*/  @!P0 SYNCS.PHASECHK.TRANS64 P0, [R0+URZ], R3 ;  /* 0x00000003000085a7 */ /* 0x000ee400080010ff */
[----:B--23--:R-:W-:Y:S05]  /*2a50*/  @P0 EXIT ;  /* 0x000000000000094d */ /* 0x00cfea0003800000 */
[----:B------:R-:W-:Y:S05]  /*2a60*/  BRA `(.L_x_45) ;  /* 0xfffffffc00ec7947 */ /* 0x000fea000383ffff */
.L_x_22:
[----:B------:R-:W2:Y:S02]  /*2a70*/  S2UR UR4, SR_CgaCtaId ;  /* 0x00000000000479c3 */ /* 0x000ea40000008800 */
[----:B--2---:R-:W-:-:S04]  /*2a80*/  UISETP.NE.AND UP0, UPT, UR4, URZ, UPT ;  /* 0x000000ff0400728c */ /* 0x004fc8000bf05270 */
[----:B------:R-:W-:-:S09]  /*2a90*/  UISETP.NE.OR UP0, UPT, UR17, 0x1, UP0 ;  /* 0x000000011100788c */ /* 0x000fd20008705670 */
[----:B------:R-:W-:Y:S05]  /*2aa0*/  BRA.U UP0, `(.L_x_46) ;  /* 0x00000005004c7547 */ /* 0x000fea000b800000 */
[----:B------:R-:W2:Y:S01]  /*2ab0*/  S2UR UR5, SR_CgaCtaId ;  /* 0x00000000000579c3 */ /* 0x000ea20000008800 */
[----:B------:R-:W-:Y:S01]  /*2ac0*/  UMOV UR4, 0x400 ;  /* 0x0000040000047882 */ /* 0x000fe20000000000 */
[----:B------:R-:W-:Y:S01]  /*2ad0*/  ISETP.GE.U32.AND P2, PT, R0, 0x4, PT ;  /* 0x000000040000780c */ /* 0x000fe20003f46070 */
[----:B------:R-:W-:Y:S01]  /*2ae0*/  IMAD.MOV.U32 R12, RZ, RZ, 0x1 ;  /* 0x00000001ff0c7424 */ /* 0x000fe200078e00ff */
[----:B------:R-:W-:Y:S02]  /*2af0*/  CS2R R10, SRZ ;  /* 0x00000000000a7805 */ /* 0x000fe4000001ff00 */
[----:B------:R-:W-:Y:S01]  /*2b00*/  CS2R R8, SRZ ;  /* 0x0000000000087805 */ /* 0x000fe2000001ff00 */
[----:B--2---:R-:W-:-:S03]  /*2b10*/  ULEA UR6, UR5, UR4, 0x18 ;  /* 0x0000000405067291 */ /* 0x004fc6000f8ec0ff */
[----:B------:R-:W-:-:S09]  /*2b20*/  UMOV UR5, URZ ;  /* 0x000000ff00057c82 */ /* 0x000fd20008000000 */
.L_x_50:
[----:B------:R-:W-:Y:S02]  /*2b30*/  LEA R2, R8, UR6, 0x3 ;  /* 0x0000000608027c11 */ /* 0x000fe4000f8e18ff */
[----:B------:R-:W-:-:S03]  /*2b40*/  SHF.L.U32 R5, R9, 0x1f, RZ ;  /* 0x0000001f09057819 */ /* 0x000fc600000006ff */
[----:B------:R-:W-:Y:S01]  /*2b50*/  VIADD R4, R2, 0xf0 ;  /* 0x000000f002047836 */ /* 0x000fe20000000000 */
[----:B------:R-:W2:Y:S02]  /*2b60*/  SYNCS.PHASECHK.TRANS64.TRYWAIT P0, [R2+URZ+0xe0], R5 ;  /* 0x0000e005020075a7 */ /* 0x000ea400080011ff */
[----:B--2---:R-:W-:Y:S05]  /*2b70*/  @!P0 BRA `(.L_x_47) ;  /* 0x0000008c00988947 */ /* 0x004fea0003800000 */
.L_x_181:
[----:B------:R-:W-:Y:S01]  /*2b80*/  ULEA UR4, UR5, UR6, 0x3 ;  /* 0x0000000605047291 */ /* 0x000fe2000f8e18ff */
[----:B------:R-:W-:Y:S02]  /*2b90*/  PRMT R4, RZ, 0x654, R4 ;  /* 0x00000654ff047816 */ /* 0x000fe40000000004 */
[----:B--2---:R-:W-:Y:S01]  /*2ba0*/  SHF.L.U32 R5, R12, 0x1f, RZ ;  /* 0x0000001f0c057819 */ /* 0x004fe200000006ff */
[----:B------:R-:W-:Y:S01]  /*2bb0*/  UIADD3 UR7, UPT, UPT, UR4, 0x80, URZ ;  /* 0x0000008004077890 */ /* 0x000fe2000fffe0ff */
[----:B------:R2:W-:Y:S05]  /*2bc0*/  SYNCS.ARRIVE.TRANS64.RED.A1T0 RZ, [R4+URZ], RZ ;  /* 0x000000ff04ff79a7 */ /* 0x0005ea00081004ff */
[----:B------:R-:W-:Y:S01]  /*2bd0*/  IMAD.U32 R7, RZ, RZ, UR7 ;  /* 0x00000007ff077e24 */ /* 0x000fe2000f8e00ff */
[----:B------:R-:W3:Y:S04]  /*2be0*/  SYNCS.PHASECHK.TRANS64.TRYWAIT P0, [UR4+0x90], R5 ;  /* 0x00009005ff0075a7 */ /* 0x000ee80008001104 */
[----:B------:R-:W-:Y:S01]  /*2bf0*/  PRMT R6, R0, 0x654, R7 ;  /* 0x0000065400067816 */ /* 0x000fe20000000007 */
[----:B--2---:R-:W-:Y:S01]  /*2c00*/  @!P2 IMAD.MOV.U32 R4, RZ, RZ, 0x10 ;  /* 0x00000010ff04a424 */ /* 0x004fe200078e00ff */
[----:B---3--:R-:W-:Y:S06]  /*2c10*/  @!P0 BRA `(.L_x_48) ;  /* 0x0000008c00848947 */ /* 0x008fec0003800000 */
.L_x_183:
[----:B------:R-:W-:Y:S01]  /*2c20*/  ULEA UR8, UR5, UR6, 0x4 ;  /* 0x0000000605087291 */ /* 0x000fe2000f8e20ff */
[----:B------:R-:W-:Y:S01]  /*2c30*/  SEL R3, R6, R3, !P2 ;  /* 0x0000000306037207 */ /* 0x000fe20005000000 */
[----:B------:R-:W-:Y:S01]  /*2c40*/  UIADD3 UR9, UPT, UPT, UR4, 0x80, URZ ;  /* 0x0000008004097890 */ /* 0x000fe2000fffe0ff */
[----:B--2---:R-:W-:Y:S01]  /*2c50*/  LEA R2, R11, UR6, 0x3 ;  /* 0x000000060b027c11 */ /* 0x004fe2000f8e18ff */
[----:B------:R-:W-:Y:S01]  /*2c60*/  UIADD3 UR8, UPT, UPT, UR8, 0x110, URZ ;  /* 0x0000011008087890 */ /* 0x000fe2000fffe0ff */
[----:B------:R-:W-:Y:S01]  /*2c70*/  SHF.L.U32 R5, R10, 0x1f, RZ ;  /* 0x0000001f0a057819 */ /* 0x000fe200000006ff */
[----:B------:R2:W-:Y:S01]  /*2c80*/  @!P2 SYNCS.ARRIVE.TRANS64.RED RZ, [R3+URZ], R4 ;  /* 0x0000000403ffa9a7 */ /* 0x0005e200080004ff */
[----:B------:R-:W-:Y:S01]  /*2c90*/  UIADD3 UR4, UPT, UPT, UR5, 0x1, URZ ;  /* 0x0000000105047890 */ /* 0x000fe2000fffe0ff */
[----:B------:R-:W-:-:S03]  /*2ca0*/  VIADD R8, R8, 0x1 ;  /* 0x0000000108087836 */ /* 0x000fc60000000000 */
[----:B------:R-:W-:Y:S02]  /*2cb0*/  UISETP.NE.AND UP0, UPT, UR4, 0x2, UPT ;  /* 0x000000020400788c */ /* 0x000fe4000bf05270 */
[----:B------:R-:W-:Y:S06]  /*2cc0*/  UGETNEXTWORKID.BROADCAST [UR8], [UR9] ;  /* 0x00000000080073ca */ /* 0x000fec0008000100 */
[----:B------:R-:W-:Y:S01]  /*2cd0*/  USEL UR7, URZ, 0x1, UP0 ;  /* 0x00000001ff077887 */ /* 0x000fe20008000000 */
[----:B------:R-:W-:Y:S01]  /*2ce0*/  ISETP.NE.AND P0, PT, R8, 0x2, PT ;  /* 0x000000020800780c */ /* 0x000fe20003f05270 */
[----:B------:R-:W-:Y:S01]  /*2cf0*/  USEL UR5, UR4, URZ, UP0 ;  /* 0x000000ff04057287 */ /* 0x000fe20008000000 */
[----:B------:R-:W3:Y:S03]  /*2d00*/  SYNCS.PHASECHK.TRANS64.TRYWAIT P1, [R2+URZ+0x80], R5 ;  /* 0x00008005020075a7 */ /* 0x000ee600080211ff */
[----:B------:R-:W-:Y:S01]  /*2d10*/  LOP3.LUT R12, R12, UR7, RZ, 0x3c, !PT ;  /* 0x000000070c0c7c12 */ /* 0x000fe2000f8e3cff */
[----:B--23--:R-:W-:Y:S07]  /*2d20*/  @!P1 BRA `(.L_x_49) ;  /* 0x0000008c00589947 */ /* 0x00cfee0003800000 */
.L_x_184:
[C---:B------:R-:W-:Y:S01]  /*2d30*/  LEA R4, R11.reuse, UR6, 0x4 ;  /* 0x000000060b047c11 */ /* 0x040fe2000f8e20ff */
[----:B--2---:R-:W-:Y:S01]  /*2d40*/  VIADD R2, R2, 0x90 ;  /* 0x0000009002027836 */ /* 0x004fe20000000000 */
[----:B------:R-:W-:Y:S01]  /*2d50*/  SEL R8, R8, RZ, P0 ;  /* 0x000000ff08087207 */ /* 0x000fe20000000000 */
[----:B------:R-:W-:-:S03]  /*2d60*/  VIADD R11, R11, 0x1 ;  /* 0x000000010b0b7836 */ /* 0x000fc60000000000 */
[----:B------:R-:W2:Y:S01]  /*2d70*/  LDS.128 R4, [R4+0x110] ;  /* 0x0001100004047984 */ /* 0x000ea20000000c00 */
[----:B------:R-:W-:Y:S02]  /*2d80*/  PRMT R2, RZ, 0x654, R2 ;  /* 0x00000654ff027816 */ /* 0x000fe40000000002 */
[C---:B------:R-:W-:Y:S01]  /*2d90*/  ISETP.NE.AND P1, PT, R11.reuse, 0x2, PT ;  /* 0x000000020b00780c */ /* 0x040fe20003f25270 */
[----:B------:R-:W-:Y:S01]  /*2da0*/  @!PT LDS RZ, [RZ] ;  /* 0x00000000fffff984 */ /* 0x000fe20000000800 */
[----:B------:R-:W-:Y:S01]  /*2db0*/  @!PT LDS RZ, [RZ] ;  /* 0x00000000fffff984 */ /* 0x000fe20000000800 */
[----:B------:R-:W-:Y:S01]  /*2dc0*/  @!PT LDS RZ, [RZ] ;  /* 0x00000000fffff984 */ /* 0x000fe20000000800 */
[----:B------:R-:W-:Y:S01]  /*2dd0*/  @!PT LDS RZ, [RZ] ;  /* 0x00000000fffff984 */ /* 0x000fe20000000800 */
[----:B------:R3:W-:Y:S06]  /*2de0*/  MEMBAR.ALL.CTA ;  /* 0x0000000000007992 */ /* 0x0007ec0000008000 */
[----:B---3--:R-:W3:Y:S01]  /*2df0*/  FENCE.VIEW.ASYNC.S ;  /* 0x00000000000073c6 */ /* 0x008ee20000000000 */
[----:B------:R-:W-:Y:S01]  /*2e00*/  SEL R11, R11, RZ, P1 ;  /* 0x000000ff0b0b7207 */ /* 0x000fe20000800000 */
[----:B---3--:R3:W-:Y:S01]  /*2e10*/  SYNCS.ARRIVE.TRANS64.RED.A1T0 RZ, [R2+URZ], RZ ;  /* 0x000000ff02ff79a7 */ /* 0x0087e200081004ff */
[----:B--2---:R-:W-:-:S02]  /*2e20*/  LOP3.LUT P3, RZ, R6, 0x1, RZ, 0xc0, !PT ;  /* 0x0000000106ff7812 */ /* 0x004fc4000786c0ff */
[----:B------:R-:W-:-:S04]  /*2e30*/  SEL R5, RZ, 0x1, P1 ;  /* 0x00000001ff057807 */ /* 0x000fc80000800000 */
[----:B------:R-:W-:Y:S02]  /*2e40*/  LOP3.LUT R10, R10, R5, RZ, 0x3c, !PT ;  /* 0x000000050a0a7212 */ /* 0x000fe400078e3cff */
[----:B---3--:R-:W-:-:S04]  /*2e50*/  SEL R2, RZ, 0x1, P0 ;  /* 0x00000001ff027807 */ /* 0x008fc80000000000 */
[----:B------:R-:W-:Y:S01]  /*2e60*/  LOP3.LUT R9, R9, R2, RZ, 0x3c, !PT ;  /* 0x0000000209097212 */ /* 0x000fe200078e3cff */
[----:B------:R-:W-:Y:S06]  /*2e70*/  @P3 BRA `(.L_x_50) ;  /* 0xfffffffc002c3947 */ /* 0x000fec000383ffff */
[----:B------:R-:W-:Y:S01]  /*2e80*/  ULEA UR4, UR5, UR6, 0x3 ;  /* 0x0000000605047291 */ /* 0x000fe2000f8e18ff */
[----:B------:R-:W-:-:S08]  /*2e90*/  SHF.L.U32 R3, R12, 0x1f, RZ ;  /* 0x0000001f0c037819 */ /* 0x000fd000000006ff */
[----:B------:R-:W2:Y:S02]  /*2ea0*/  SYNCS.PHASECHK.TRANS64 P0, [UR4+0x90], R3 ;  /* 0x00009003ff0075a7 */ /* 0x000ea40008001004 */
[----:B--2---:R-:W-:Y:S05]  /*2eb0*/  @P0 BRA `(.L_x_51) ;  /* 0x0000000000080947 */ /* 0x004fea0003800000 */
[----:B------:R-:W2:Y:S02]  /*2ec0*/  SYNCS.PHASECHK.TRANS64.TRYWAIT P0, [UR4+0x90], R3 ;  /* 0x00009003ff0075a7 */ /* 0x000ea40008001104 */
[----:B--2---:R-:W-:Y:S05]  /*2ed0*/  @!P0 BRA `(.L_x_52) ;  /* 0x0000008c00008947 */ /* 0x004fea0003800000 */
.L_x_51:
[----:B------:R-:W-:-:S04]  /*2ee0*/  UIADD3 UR7, UPT, UPT, UR5, 0x1, URZ ;  /* 0x0000000105077890 */ /* 0x000fc8000fffe0ff */
[----:B------:R-:W-:-:S04]  /*2ef0*/  UISETP.NE.AND UP0, UPT, UR7, 0x2, UPT ;  /* 0x000000020700788c */ /* 0x000fc8000bf05270 */
[----:B------:R-:W-:Y:S02]  /*2f00*/  USEL UR8, URZ, 0x1, UP0 ;  /* 0x00000001ff087887 */ /* 0x000fe40008000000 */
[----:B------:R-:W-:-:S04]  /*2f10*/  USEL UR7, UR7, URZ, UP0 ;  /* 0x000000ff07077287 */ /* 0x000fc80008000000 */
[----:B------:R-:W-:Y:S01]  /*2f20*/  ULEA UR7, UR7, UR6, 0x3 ;  /* 0x0000000607077291 */ /* 0x000fe2000f8e18ff */
[----:B--2---:R-:W-:-:S04]  /*2f30*/  LOP3.LUT R3, R12, UR8, RZ, 0x3c, !PT ;  /* 0x000000080c037c12 */ /* 0x004fc8000f8e3cff */
[----:B------:R-:W-:-:S04]  /*2f40*/  SHF.L.U32 R0, R3, 0x1f, RZ ;  /* 0x0000001f03007819 */ /* 0x000fc800000006ff */
[----:B------:R-:W2:Y:S02]  /*2f50*/  SYNCS.PHASECHK.TRANS64 P0, [UR7+0x90], R0 ;  /* 0x00009000ff0075a7 */ /* 0x000ea40008001007 */
[----:B-12---:R-:W-:Y:S05]  /*2f60*/  @P0 EXIT ;  /* 0x000000000000094d */ /* 0x006fea0003800000 */
[----:B------:R-:W-:Y:S02]  /*2f70*/  SHF.L.U32 R3, R3, 0x1f, RZ ;  /* 0x0000001f03037819 */ /* 0x000fe400000006ff */
[----:B------:R-:W-:-:S07]  /*2f80*/  MOV R0, UR7 ;  /* 0x0000000700007c02 */ /* 0x000fce0008000f00 */
.L_x_53:
[----:B-1----:R1:W2:Y:S02]  /*2f90*/  SYNCS.PHASECHK.TRANS64.TRYWAIT P0, [R0+URZ+0x90], R3 ;  /* 0x00009003000075a7 */ /* 0x0022a400080011ff */
[----:B--2---:R-:W-:Y:S05]  /*2fa0*/  @!P0 NANOSLEEP.SYNCS 0x989680 ;  /* 0x009896800000895d */ /* 0x004fea0003900000 */
[----:B------:R-:W2:Y:S02]  /*2fb0*/  @!P0 SYNCS.PHASECHK.TRANS64 P0, [R0+URZ+0x90], R3 ;  /* 0x00009003000085a7 */ /* 0x000ea400080010ff */
[----:B--2---:R-:W-:Y:S05]  /*2fc0*/  @P0 EXIT ;  /* 0x000000000000094d */ /* 0x004fea0003800000 */
[----:B------:R-:W-:Y:S05]  /*2fd0*/  BRA `(.L_x_53) ;  /* 0xfffffffc00ec7947 */ /* 0x000fea000383ffff */
.L_x_46:
[----:B------:R-:W-:Y:S05]  /*2fe0*/  BRA.U UP4, `(.L_x_54) ;  /* 0x0000000d04d87547 */ /* 0x000fea000b800000 */
[----:B------:R-:W2:Y:S01]  /*2ff0*/  S2UR UR7, SR_CgaCtaId ;  /* 0x00000000000779c3 */ /* 0x000ea20000008800 */
[----:B------:R-:W-:Y:S01]  /*3000*/  UMOV UR4, 0x40 ;  /* 0x0000004000047882 */ /* 0x000fe20000000000 */
[----:B------:R-:W-:Y:S01]  /*3010*/  NOP ;  /* 0x0000000000007918 */ /* 0x000fe20000000000 */
[----:B------:R-:W-:Y:S01]  /*3020*/  UMOV UR6, 0x400 ;  /* 0x0000040000067882 */ /* 0x000fe20000000000 */
[----:B--2---:R-:W-:Y:S02]  /*3030*/  ULEA UR5, UR7, UR4, 0x18 ;  /* 0x0000000407057291 */ /* 0x004fe4000f8ec0ff */
[----:B------:R-:W-:-:S07]  /*3040*/  ULEA UR6, UR7, UR6, 0x18 ;  /* 0x0000000607067291 */ /* 0x000fce000f8ec0ff */
[----:B------:R-:W2:Y:S02]  /*3050*/  LDS.U8 R0, [UR5+0x1c] ;  /* 0x00001c05ff007984 */ /* 0x000ea40008000000 */
[----:B--2---:R-:W-:-:S13]  /*3060*/  ISETP.NE.AND P0, PT, R0, RZ, PT ;  /* 0x000000ff0000720c */ /* 0x004fda0003f05270 */
[----:B------:R-:W-:Y:S05]  /*3070*/  @P0 BRA `(.L_x_55) ;  /* 0x0000000000580947 */ /* 0x000fea0003800000 */
[----:B------:R-:W-:-:S13]  /*3080*/  ELECT P0, URZ, PT ;  /* 0x0000000000ff782f */ /* 0x000fda0003800000 */
[----:B------:R-:W-:Y:S05]  /*3090*/  @!P0 BRA `(.L_x_56) ;  /* 0x0000000000608947 */ /* 0x000fea0003800000 */
[----:B------:R-:W-:Y:S01]  /*30a0*/  UMOV UR4, 0x10 ;  /* 0x0000001000047882 */ /* 0x000fe20000000000 */
[----:B------:R-:W-:Y:S01]  /*30b0*/  HFMA2 R0, -RZ, RZ, 0, 5.9604644775390625e-08 ;  /* 0x00000001ff007431 */ /* 0x000fe200000001ff */
[----:B------:R-:W-:-:S03]  /*30c0*/  MOV R3, 0xffff ;  /* 0x0000ffff00037802 */ /* 0x000fc60000000f00 */
[----:B------:R-:W-:Y:S04]  /*30d0*/  DEPBAR.LE SB2, 0x36 ;  /* 0x0000ad800000791a */ /* 0x000fe80000000000 */
[----:B------:R-:W2:Y:S02]  /*30e0*/  UTCATOMSWS.FIND_AND_SET.ALIGN UP0, UR4, UR4 ;  /* 0x00000004000475e3 */ /* 0x000ea40008000800 */
[----:B--2---:R-:W-:Y:S01]  /*30f0*/  MOV R4, UR4 ;  /* 0x0000000400047c02 */ /* 0x004fe20008000f00 */
[----:B------:R-:W-:Y:S06]  /*3100*/  BRA.U UP0, `(.L_x_57) ;  /* 0x0000000100187547 */ /* 0x000fec000b800000 */
.L_x_58:
[----:B------:R-:W-:Y:S05]  /*3110*/  NANOSLEEP 0x64 ;  /* 0x000000640000795d */ /* 0x000fea0003800000 */
[----:B------:R-:W-:-:S05]  /*3120*/  UMOV UR4, 0x10 ;  /* 0x0000001000047882 */ /* 0x000fca0000000000 */
[----:B------:R-:W-:Y:S04]  /*3130*/  DEPBAR.LE SB2, 0x36 ;  /* 0x0000ad800000791a */ /* 0x000fe80000000000 */
[----:B------:R-:W2:Y:S02]  /*3140*/  UTCATOMSWS.FIND_AND_SET.ALIGN UP0, UR4, UR4 ;  /* 0x00000004000475e3 */ /* 0x000ea40008000800 */
[----:B--2---:R-:W-:Y:S01]  /*3150*/  MOV R4, UR4 ;  /* 0x0000000400047c02 */ /* 0x004fe20008000f00 */
[----:B------:R-:W-:Y:S05]  /*3160*/  BRA.U !UP0, `(.L_x_58) ;  /* 0xfffffffd08e87547 */ /* 0x000fea000b83ffff */
.L_x_57:
[-C--:B------:R-:W-:Y:S02]  /*3170*/  SHF.L.U32 R3, R3, R4.reuse, RZ ;  /* 0x0000000403037219 */ /* 0x080fe400000006ff */
[----:B------:R-:W-:Y:S01]  /*3180*/  SHF.L.U32 R0, R0, R4, RZ ;  /* 0x0000000400007219 */ /* 0x000fe200000006ff */
[----:B------:R-:W-:Y:S02]  /*3190*/  IMAD.SHL.U32 R4, R4, 0x20, RZ ;  /* 0x0000002004047824 */ /* 0x000fe400078e00ff */
[----:B------:R2:W-:Y:S04]  /*31a0*/  ATOMS.OR RZ, [UR5+0x14], R3 ;  /* 0x00001403ffff798c */ /* 0x0005e8000b000005 */
[----:B------:R2:W-:Y:S04]  /*31b0*/  ATOMS.OR RZ, [UR5+0x18], R0 ;  /* 0x00001800ffff798c */ /* 0x0005e8000b000005 */
[----:B------:R2:W-:Y:S01]  /*31c0*/  STS [UR6+0x130], R4 ;  /* 0x00013004ff007988 */ /* 0x0005e20008000806 */
[----:B------:R-:W-:Y:S05]  /*31d0*/  BRA `(.L_x_56) ;  /* 0x0000000000107947 */ /* 0x000fea0003800000 */
.L_x_55:
[----:B------:R-:W-:Y:S02]  /*31e0*/  MOV R0, 0xffffffff ;  /* 0xffffffff00007802 */ /* 0x000fe40000000f00 */
[----:B------:R-:W-:-:S03]  /*31f0*/  MOV R4, 0x3220 ;  /* 0x0000322000047802 */ /* 0x000fc60000000f00 */
[----:B------:R2:W-:Y:S04]  /*3200*/  STS [UR6+0x130], R0 ;  /* 0x00013000ff007988 */ /* 0x0005e80008000806 */
[----:B-12--5:R-:W-:Y:S05]  /*3210*/  CALL.REL.NOINC `($__internal_1_$__cuda_sm10x_tcgen05_guardrail_trap_phase_invalid_during_alloc) ;  /* 0x0000009000f87944 */ /* 0x026fea0003c00000 */
.L_x_56:
[----:B------:R-:W-:Y:S05]  /*3220*/  WARPSYNC.ALL ;  /* 0x0000000000007948 */ /* 0x000fea0003800000 */
[----:B------:R-:W3:Y:S01]  /*3230*/  S2UR UR4, SR_CgaCtaId ;  /* 0x00000000000479c3 */ /* 0x000ee20000008800 */
[----:B------:R-:W-:Y:S01]  /*3240*/  UMOV UR26, 0x400 ;  /* 0x00000400001a7882 */ /* 0x000fe20000000000 */
[----:B------:R-:W-:-:S06]  /*3250*/  NOP ;  /* 0x0000000000007918 */ /* 0x000fcc0000000000 */
[----:B------:R-:W-:Y:S06]  /*3260*/  BAR.ARV 0x6, 0xa0 ;  /* 0x0182800000007b1d */ /* 0x000fec0000002000 */
[----:B------:R-:W4:Y:S01]  /*3270*/  LDCU UR5, c[0x0][0x38c] ;  /* 0x00007180ff0577ac */ /* 0x000f220008000800 */
[----:B------:R-:W-:Y:S01]  /*3280*/  LOP3.LUT R2, R2, 0xffff, RZ, 0xc0, !PT ;  /* 0x0000ffff02027812 */ /* 0x000fe200078ec0ff */
[----:B------:R-:W-:Y:S01]  /*3290*/  IMAD.MOV.U32 R11, RZ, RZ, 0x1 ;  /* 0x00000001ff0b7424 */ /* 0x000fe200078e00ff */
[----:B------:R-:W-:Y:S01]  /*32a0*/  CS2R R8, SRZ ;  /* 0x0000000000087805 */ /* 0x000fe2000001ff00 */
[----:B------:R-:W1:Y:S01]  /*32b0*/  LDCU UR7, c[0x0][0x38c] ;  /* 0x00007180ff0777ac */ /* 0x000e620008000800 */
[----:B------:R-:W-:Y:S01]  /*32c0*/  R2UR UR27, R2 ;  /* 0x00000000021b72ca */ /* 0x000fe200000e0000 */
[----:B------:R-:W-:Y:S01]  /*32d0*/  IMAD.MOV.U32 R10, RZ, RZ, RZ ;  /* 0x000000ffff0a7224 */ /* 0x000fe200078e00ff */
[----:B------:R-:W-:Y:S01]  /*32e0*/  UMOV UR30, URZ ;  /* 0x000000ff001e7c82 */ /* 0x000fe20008000000 */
[----:B------:R-:W-:Y:S01]  /*32f0*/  UMOV UR24, URZ ;  /* 0x000000ff00187c82 */ /* 0x000fe20008000000 */
[----:B---3--:R-:W-:Y:S01]  /*3300*/  ULEA UR26, UR4, UR26, 0x18 ;  /* 0x0000001a041a7291 */ /* 0x008fe2000f8ec0ff */
[----:B------:R-:W-:Y:S01]  /*3310*/  UMOV UR38, 0x0 ;  /* 0x0000000000267882 */ /* 0x000fe20000000000 */
[----:B------:R-:W-:-:S02]  /*3320*/  UMOV UR39, 0x4400910 ;  /* 0x0440091000277882 */ /* 0x000fc40000000000 */
[----:B------:R-:W-:Y:S02]  /*3330*/  UIADD3 UR4, UPT, UPT, UR26, 0x8800, URZ ;  /* 0x000088001a047890 */ /* 0x000fe4000fffe0ff */
[----:B------:R-:W-:Y:S02]  /*3340*/  UIADD3 UR6, UPT, UPT, UR26, 0xe800, URZ ;  /* 0x0000e8001a067890 */ /* 0x000fe4000fffe0ff */
[----:B----4-:R-:W-:Y:S01]  /*3350*/  UIADD3 UR5, UPT, UPT, UR5, 0x1f, URZ ;  /* 0x0000001f05057890 */ /* 0x010fe2000fffe0ff */
[----:B--2---:R-:W2:Y:S01]  /*3360*/  LDS R0, [UR26+0x130] ;  /* 0x0001301aff007984 */ /* 0x004ea20008000800 */
[----:B-1----:R-:W-:Y:S01]  /*3370*/  UMOV UR36, 0x0 ;  /* 0x0000000000247882 */ /* 0x002fe20000000000 */
[----:B------:R-:W-:Y:S01]  /*3380*/  UMOV UR37, 0x4400910 ;  /* 0x0440091000257882 */ /* 0x000fe20000000000 */
[----:B------:R-:W-:Y:S02]  /*3390*/  USHF.R.S32.HI UR40, URZ, 0x1f, UR5 ;  /* 0x0000001fff287899 */ /* 0x000fe40008011405 */
[----:B------:R-:W-:-:S02]  /*33a0*/  UISETP.GE.AND UP4, UPT, UR7, 0x1, UPT ;  /* 0x000000010700788c */ /* 0x000fc4000bf86270 */
[----:B------:R-:W-:Y:S02]  /*33b0*/  ULEA.HI UR40, UR40, UR5, URZ, 0x5 ;  /* 0x0000000528287291 */ /* 0x000fe4000f8f28ff */
[----:B------:R-:W-:Y:S02]  /*33c0*/  USHF.R.U32.HI UR5, URZ, 0x4, UR4 ;  /* 0x00000004ff057899 */ /* 0x000fe40008011604 */
[----:B------:R-:W-:Y:S02]  /*33d0*/  USHF.R.S32.HI UR40, URZ, 0x5, UR40 ;  /* 0x00000005ff287899 */ /* 0x000fe40008011428 */
[----:B------:R-:W-:Y:S02]  /*33e0*/  USHF.R.U32.HI UR4, URZ, 0x4, UR6 ;  /* 0x00000004ff047899 */ /* 0x000fe40008011606 */
[----:B------:R-:W-:Y:S02]  /*33f0*/  UISETP.LT.AND UP0, UPT, UR40, 0x1, UPT ;  /* 0x000000012800788c */ /* 0x000fe4000bf01270 */
[----:B------:R-:W-:-:S02]  /*3400*/  ULOP3.LUT UR5, UR5, 0x3fff, URZ, 0xc0, !UPT ;  /* 0x00003fff05057892 */ /* 0x000fc4000f8ec0ff */
[----:B------:R-:W-:Y:S02]  /*3410*/  ULOP3.LUT UR4, UR4, 0x3fff, URZ, 0xc0, !UPT ;  /* 0x00003fff04047892 */ /* 0x000fe4000f8ec0ff */
[----:B------:R-:W-:Y:S02]  /*3420*/  USEL UR41, UR40, 0x1, !UP0 ;  /* 0x0000000128297887 */ /* 0x000fe4000c000000 */
[----:B------:R-:W-:Y:S02]  /*3430*/  ULOP3.LUT UR28, UR5, 0x10000, URZ, 0xfc, !UPT ;  /* 0x00010000051c7892 */ /* 0x000fe4000f8efcff */
[----:B------:R-:W-:Y:S02]  /*3440*/  ULOP3.LUT UR29, UR4, 0x10000, URZ, 0xfc, !UPT ;  /* 0x00010000041d7892 */ /* 0x000fe4000f8efcff */
[----:B------:R-:W-:Y:S01]  /*3450*/  UIADD3 UR41, UPT, UPT, -UR41, URZ, URZ ;  /* 0x000000ff29297290 */ /* 0x000fe2000fffe1ff */
[----:B------:R-:W-:Y:S01]  /*3460*/  UMOV UR34, 0x0 ;  /* 0x0000000000227882 */ /* 0x000fe20000000000 */
[----:B------:R-:W-:Y:S01]  /*3470*/  UMOV UR35, 0x4400910 ;  /* 0x0440091000237882 */ /* 0x000fe20000000000 */
[----:B------:R-:W-:Y:S01]  /*3480*/  UMOV UR32, 0x0 ;  /* 0x0000000000207882 */ /* 0x000fe20000000000 */
[----:B------:R-:W-:Y:S01]  /*3490*/  UMOV UR33, 0x4400910 ;  /* 0x0440091000217882 */ /* 0x000fe20000000000 */
[----:B--2---:R-:W-:-:S15]  /*34a0*/  R2UR UR42, R0 ;  /* 0x00000000002a72ca */ /* 0x004fde00000e0000 */
.L_x_65:
[----:B------:R-:W-:Y:S02]  /*34b0*/  LEA R0, R10, UR26, 0x3 ;  /* 0x0000001a0a007c11 */ /* 0x000fe4000f8e18ff */
[----:B------:R-:W-:Y:S02]  /*34c0*/  SHF.L.U32 R5, R9, 0x1f, RZ ;  /* 0x0000001f09057819 */ /* 0x000fe400000006ff */
[----:B------:R-:W-:Y:S01]  /*34d0*/  PLOP3.LUT P0, PT, PT, PT, UP4, 0x80, 0x8 ;  /* 0x000000000008781c */ /* 0x000fe20003f0f048 */
[----:B------:R-:W-:Y:S01]  /*34e0*/  VIADD R3, R0, 0x90 ;  /* 0x0000009000037836 */ /* 0x000fe20000000000 */
[----:B-1----:R-:W1:Y:S02]  /*34f0*/  SYNCS.PHASECHK.TRANS64.TRYWAIT P1, [R0+URZ+0x80], R5 ;  /* 0x00008005000075a7 */ /* 0x002e6400080211ff */
[----:B-1-3--:R-:W-:Y:S09]  /*3500*/  @!P1 BRA `(.L_x_59) ;  /* 0x00000084008c9947 */ /* 0x00aff20003800000 */
.L_x_186:
[----:B------:R-:W-:Y:S01]  /*3510*/  LEA R4, R10, UR26, 0x4 ;  /* 0x0000001a0a047c11 */ /* 0x000fe2000f8e20ff */
[----:B------:R-:W-:Y:S01]  /*3520*/  @UP4 ULEA UR4, UR24, UR26, 0x3 ;  /* 0x0000001a18044291 */ /* 0x000fe2000f8e18ff */
[----:B------:R-:W-:Y:S01]  /*3530*/  PLOP3.LUT P2, PT, PT, PT, PT, 0x80, 0x8 ;  /* 0x000000000008781c */ /* 0x000fe20003f4f070 */
[----:B------:R-:W-:Y:S01]  /*3540*/  ULEA UR31, UR30, UR26, 0x3 ;  /* 0x0000001a1e1f7291 */ /* 0x000fe2000f8e18ff */
[----:B------:R-:W-:Y:S02]  /*3550*/  PRMT R3, RZ, 0x654, R3 ;  /* 0x00000654ff037816 */ /* 0x000fe40000000003 */
[----:B-1----:R-:W1:Y:S01]  /*3560*/  LDS.128 R4, [R4+0x110] ;  /* 0x0001100004047984 */ /* 0x002e620000000c00 */
[----:B------:R-:W-:Y:S02]  /*3570*/  @P0 SHF.L.U32 R2, R8, 0x1f, RZ ;  /* 0x0000001f08020819 */ /* 0x000fe400000006ff */
[----:B------:R-:W-:Y:S01]  /*3580*/  SHF.L.U32 R0, R11, 0x1f, RZ ;  /* 0x0000001f0b007819 */ /* 0x000fe200000006ff */
[----:B------:R-:W-:Y:S01]  /*3590*/  @!PT LDS RZ, [RZ] ;  /* 0x00000000fffff984 */ /* 0x000fe20000000800 */
[----:B------:R-:W-:Y:S01]  /*35a0*/  @!PT LDS RZ, [RZ] ;  /* 0x00000000fffff984 */ /* 0x000fe20000000800 */
[----:B------:R-:W-:Y:S01]  /*35b0*/  @!PT LDS RZ, [RZ] ;  /* 0x00000000fffff984 */ /* 0x000fe20000000800 */
[----:B------:R-:W-:Y:S01]  /*35c0*/  @!PT LDS RZ, [RZ] ;  /* 0x00000000fffff984 */ /* 0x000fe20000000800 */
[----:B------:R2:W-:Y:S06]  /*35d0*/  MEMBAR.ALL.CTA ;  /* 0x0000000000007992 */ /* 0x0005ec0000008000 */
[----:B--2---:R-:W2:Y:S02]  /*35e0*/  FENCE.VIEW.ASYNC.S ;  /* 0x00000000000073c6 */ /* 0x004ea40000000000 */
[----:B--2---:R2:W-:Y:S01]  /*35f0*/  SYNCS.ARRIVE.TRANS64.RED.A1T0 RZ, [R3+URZ], RZ ;  /* 0x000000ff03ff79a7 */ /* 0x0045e200081004ff */
[----:B------:R2:W3:Y:S01]  /*3600*/  @P0 SYNCS.PHASECHK.TRANS64.TRYWAIT P2, [UR4], R2 ;  /* 0x00000002ff0005a7 */ /* 0x0004e20008041104 */
[----:B------:R-:W-:Y:S01]  /*3610*/  ULEA.HI UR4, UR30, UR30, URZ, 0x1 ;  /* 0x0000001e1e047291 */ /* 0x000fe2000f8f08ff */
[----:B-1----:R-:W-:-:S03]  /*3620*/  LOP3.LUT P1, RZ, R6, 0x1, RZ, 0xc0, !PT ;  /* 0x0000000106ff7812 */ /* 0x002fc6000782c0ff */
[----:B------:R-:W-:Y:S02]  /*3630*/  USHF.L.U32 UR11, UR4, 0x7, URZ ;  /* 0x00000007040b7899 */ /* 0x000fe400080006ff */
[----:B------:R-:W-:Y:S02]  /*3640*/  ULOP3.LUT UR4, UR4, 0xffe, URZ, 0xc0, !UPT ;  /* 0x00000ffe04047892 */ /* 0x000fe4000f8ec0ff */
[----:B------:R-:W-:Y:S02]  /*3650*/  ULOP3.LUT UR11, UR11, 0xffffff00, URZ, 0xc0, !UPT ;  /* 0xffffff000b0b7892 */ /* 0x000fe4000f8ec0ff */
[----:B------:R-:W-:Y:S02]  /*3660*/  UIADD3 UR4, UPT, UPT, -UR4, UR30, URZ ;  /* 0x0000001e04047290 */ /* 0x000fe4000fffe1ff */
[----:B------:R-:W-:Y:S01]  /*3670*/  UIADD3 UR11, UPT, UPT, UR42, UR11, URZ ;  /* 0x0000000b2a0b7290 */ /* 0x000fe2000fffe0ff */
[----:B------:R-:W1:Y:S03]  /*3680*/  SYNCS.PHASECHK.TRANS64.TRYWAIT P0, [UR31+0xc0], R0 ;  /* 0x0000c000ff0075a7 */ /* 0x000e66000800111f */
[----:B------:R-:W-:Y:S01]  /*3690*/  ULEA UR11, UR4, UR11, 0x14 ;  /* 0x0000000b040b7291 */ /* 0x000fe2000f8ea0ff */
[----:B-123--:R-:W-:Y:S11]  /*36a0*/  @!P0 BRA `(.L_x_60) ;  /* 0x0000008400388947 */ /* 0x00eff60003800000 */
.L_x_188:
[----:B------:R-:W-:Y:S01]  /*36b0*/  IADD3 R10, PT, PT, R10, 0x1, RZ ;  /* 0x000000010a0a7810 */ /* 0x000fe20007ffe0ff */
[----:B------:R-:W-:Y:S06]  /*36c0*/  BRA.U !UP4, `(.L_x_61) ;  /* 0x000000010cc07547 */ /* 0x000fec000b800000 */
[----:B------:R-:W-:Y:S01]  /*36d0*/  UPLOP3.LUT UP2, UPT, UPT, UPT, UPT, 0x40, 0x4 ;  /* 0x000000000004789c */ /* 0x000fe20003f4e870 */
[----:B------:R-:W-:Y:S01]  /*36e0*/  UMOV UR23, UR41 ;  /* 0x0000002900177c82 */ /* 0x000fe20008000000 */
[----:B------:R-:W-:Y:S01]  /*36f0*/  UMOV UR22, UR40 ;  /* 0x0000002800167c82 */ /* 0x000fe20008000000 */
[----:B------:R-:W-:-:S08]  /*3700*/  UMOV UR10, UR24 ;  /* 0x00000018000a7c82 */ /* 0x000fd00008000000 */
.L_x_64:
[----:B------:R-:W-:Y:S02]  /*3710*/  UIADD3 UR23, UPT, UPT, UR23, 0x1, URZ ;  /* 0x0000000117177890 */ /* 0x000fe4000fffe0ff */
[----:B--2---:R-:W-:Y:S02]  /*3720*/  ULEA UR5, UR10, UR26, 0x3 ;  /* 0x0000001a0a057291 */ /* 0x004fe4000f8e18ff */
[----:B------:R-:W-:Y:S01]  /*3730*/  UISETP.NE.AND UP3, UPT, UR23, URZ, UPT ;  /* 0x000000ff1700728c */ /* 0x000fe2000bf65270 */
[----:B---3--:R-:W-:Y:S10]  /*3740*/  @P2 BRA `(.L_x_62) ;  /* 0x00000000000c2947 */ /* 0x008ff40003800000 */
[----:B-1----:R-:W-:Y:S04]  /*3750*/  SHF.L.U32 R3, R8, 0x1f, RZ ;  /* 0x0000001f08037819 */ /* 0x002fe800000006ff */
[----:B------:R-:W1:Y:S02]  /*3760*/  SYNCS.PHASECHK.TRANS64.TRYWAIT P0, [UR5], R3 ;  /* 0x00000003ff0075a7 */ /* 0x000e640008001105 */
[----:B-1----:R-:W-:Y:S05]  /*3770*/  @!P0 BRA `(.L_x_63) ;  /* 0x00000084001c8947 */ /* 0x002fea0003800000 */
.L_x_62:
[----:B------:R-:W-:Y:S01]  /*3780*/  UISETP.NE.AND UP0, UPT, UR22, 0x1, UPT ;  /* 0x000000011600788c */ /* 0x000fe2000bf05270 */
[----:B------:R-:W-:Y:S01]  /*3790*/  PLOP3.LUT P2, PT, PT, PT, PT, 0x80, 0x8 ;  /* 0x000000000008781c */ /* 0x000fe20003f4f070 */
[----:B------:R-:W-:Y:S02]  /*37a0*/  UIADD3 UR4, UPT, UPT, UR10, 0x1, URZ ;  /* 0x000000010a047890 */ /* 0x000fe4000fffe0ff */
[----:B------:R-:W-:Y:S02]  /*37b0*/  UIADD3 UR25, UPT, UPT, UR5, 0x18, URZ ;  /* 0x0000001805197890 */ /* 0x000fe4000fffe0ff */
[----:B------:R-:W-:Y:S01]  /*37c0*/  UISETP.NE.AND UP1, UPT, UR4, 0x3, UPT ;  /* 0x000000030400788c */ /* 0x000fe2000bf25270 */
[----:B------:R-:W-:Y:S01]  /*37d0*/  PLOP3.LUT P0, PT, PT, PT, UP0, 0x80, 0x8 ;  /* 0x000000000008781c */ /* 0x000fe20003f0f008 */
[----:B------:R-:W-:Y:S02]  /*37e0*/  UIADD3 UR22, UPT, UPT, UR22, -0x1, URZ ;  /* 0xffffffff16167890 */ /* 0x000fe4000fffe0ff */
[----:B------:R-:W-:Y:S02]  /*37f0*/  USEL UR6, URZ, 0x1, UP1 ;  /* 0x00000001ff067887 */ /* 0x000fe40008800000 */
[----:B------:R-:W-:Y:S01]  /*3800*/  USEL UR24, UR4, URZ, UP1 ;  /* 0x000000ff04187287 */ /* 0x000fe20008800000 */
[----:B------:R-:W-:Y:S01]  /*3810*/  UMOV UR7, 0x40004040 ;  /* 0x4000404000077882 */ /* 0x000fe20000000000 */
[----:B------:R-:W-:Y:S02]  /*3820*/  UMOV UR5, 0x40004040 ;  /* 0x4000404000057882 */ /* 0x000fe40000000000 */
[----:B------:R-:W-:Y:S01]  /*3830*/  @UP0 ULEA UR4, UR24, UR26, 0x3 ;  /* 0x0000001a18040291 */ /* 0x000fe2000f8e18ff */
[----:B------:R-:W-:Y:S01]  /*3840*/  LOP3.LUT R8, R8, UR6, RZ, 0x3c, !PT ;  /* 0x0000000608087c12 */ /* 0x000fe2000f8e3cff */
[----:B------:R-:W-:Y:S01]  /*3850*/  ULEA UR6, UR10, UR29, 0xb ;  /* 0x0000001d0a067291 */ /* 0x000fe2000f8e58ff */
[----:B------:R-:W-:Y:S02]  /*3860*/  UMOV UR21, 0x40004040 ;  /* 0x4000404000157882 */ /* 0x000fe40000000000 */
[----:B-1----:R-:W-:Y:S01]  /*3870*/  @P0 SHF.L.U32 R0, R8, 0x1f, RZ ;  /* 0x0000001f08000819 */ /* 0x002fe200000006ff */
[----:B------:R-:W-:Y:S02]  /*3880*/  UIADD3 UR20, UPT, UPT, UR6, 0x2, URZ ;  /* 0x0000000206147890 */ /* 0x000fe4000fffe0ff */
[----:B------:R-:W-:Y:S01]  /*3890*/  UIADD3 UR16, UPT, UPT, UR6, 0x4, URZ ;  /* 0x0000000406107890 */ /* 0x000fe2000fffe0ff */
[----:B------:R2:W3:Y:S01]  /*38a0*/  @P0 SYNCS.PHASECHK.TRANS64.TRYWAIT P2, [UR4], R0 ;  /* 0x00000000ff0005a7 */ /* 0x0004e20008041104 */
[----:B------:R-:W-:Y:S02]  /*38b0*/  ULEA UR4, UR10, UR28, 0x9 ;  /* 0x0000001c0a047291 */ /* 0x000fe4000f8e48ff */
[----:B------:R-:W-:Y:S02]  /*38c0*/  UIADD3 UR12, UPT, UPT, UR6, 0x6, URZ ;  /* 0x00000006060c7890 */ /* 0x000fe4000fffe0ff */
[----:B------:R-:W-:Y:S02]  /*38d0*/  UIADD3 UR18, UPT, UPT, UR4, 0x2, URZ ;  /* 0x0000000204127890 */ /* 0x000fe4000fffe0ff */
[----:B------:R-:W-:Y:S02]  /*38e0*/  UIADD3 UR14, UPT, UPT, UR4, 0x4, URZ ;  /* 0x00000004040e7890 */ /* 0x000fe4000fffe0ff */
[----:B------:R-:W-:Y:S01]  /*38f0*/  UIADD3 UR8, UPT, UPT, UR4, 0x6, URZ ;  /* 0x0000000604087890 */ /* 0x000fe2000fffe0ff */
[----:B------:R2:W-:Y:S01]  /*3900*/  UTCHMMA gdesc[UR4], gdesc[UR6], tmem[UR11], tmem[UR38], idesc[UR39], UP2 ;  /* 0x00ff2606040075ea */ /* 0x0005e2000900000b */
[----:B------:R-:W-:Y:S01]  /*3910*/  UPLOP3.LUT UP2, UPT, UPT, UPT, UPT, 0x80, 0x8 ;  /* 0x000000000008789c */ /* 0x000fe20003f4f070 */
[----:B------:R-:W-:Y:S01]  /*3920*/  UMOV UR19, 0x40004040 ;  /* 0x4000404000137882 */ /* 0x000fe20000000000 */
[----:B------:R-:W-:Y:S01]  /*3930*/  UMOV UR17, 0x40004040 ;  /* 0x4000404000117882 */ /* 0x000fe20000000000 */
[----:B------:R2:W-:Y:S01]  /*3940*/  UTCHMMA gdesc[UR18], gdesc[UR20], tmem[UR11], tmem[UR36], idesc[UR37], UPT ;  /* 0x00ff2414120075ea */ /* 0x0005e2000b80000b */
[----:B------:R-:W-:Y:S01]  /*3950*/  UMOV UR15, 0x40004040 ;  /* 0x40004040000f7882 */ /* 0x000fe20000000000 */
[----:B------:R-:W-:Y:S01]  /*3960*/  UMOV UR13, 0x40004040 ;  /* 0x40004040000d7882 */ /* 0x000fe20000000000 */
[----:B------:R-:W-:Y:S01]  /*3970*/  UMOV UR9, 0x40004040 ;  /* 0x4000404000097882 */ /* 0x000fe20000000000 */
[----:B------:R2:W-:Y:S01]  /*3980*/  UTCHMMA gdesc[UR14], gdesc[UR16], tmem[UR11], tmem[UR34], idesc[UR35], UPT ;  /* 0x00ff22100e0075ea */ /* 0x0005e2000b80000b */
[----:B------:R2:W-:Y:S01]  /*3990*/  UTCHMMA gdesc[UR8], gdesc[UR12], tmem[UR11], tmem[UR32], idesc[UR33], UPT ;  /* 0x00ff200c080075ea */ /* 0x0005e2000b80000b */
[----:B------:R2:W-:Y:S01]  /*39a0*/  UTCBAR.MULTICAST [UR25], URZ, UR27 ;  /* 0x000000ff190073e9 */ /* 0x0005e2000800081b */
[----:B------:R-:W-:Y:S01]  /*39b0*/  UMOV UR10, UR24 ;  /* 0x00000018000a7c82 */ /* 0x000fe20008000000 */
[----:B------:R-:W-:Y:S05]  /*39c0*/  BRA.U UP3, `(.L_x_64) ;  /* 0xfffffffd03507547 */ /* 0x000fea000b83ffff */
.L_x_61:
[----:B--2---:R-:W-:Y:S01]  /*39d0*/  UIADD3 UR4, UPT, UPT, UR30, 0x1, URZ ;  /* 0x000000011e047890 */ /* 0x004fe2000fffe0ff */
[C---:B------:R-:W-:Y:S01]  /*39e0*/  ISETP.NE.AND P0, PT, R10.reuse, 0x2, PT ;  /* 0x000000020a00780c */ /* 0x040fe20003f05270 */
[----:B------:R-:W-:Y:S02]  /*39f0*/  UIADD3 UR5, UPT, UPT, UR31, 0xa0, URZ ;  /* 0x000000a01f057890 */ /* 0x000fe4000fffe0ff */
[----:B------:R-:W-:Y:S01]  /*3a00*/  UISETP.NE.AND UP0, UPT, UR4, 0x4, UPT ;  /* 0x000000040400788c */ /* 0x000fe2000bf05270 */
[----:B-1----:R-:W-:Y:S02]  /*3a10*/  SEL R0, RZ, 0x1, P0 ;  /* 0x00000001ff007807 */ /* 0x002fe40000000000 */
[----:B------:R-:W-:Y:S01]  /*3a20*/  SEL R10, R10, RZ, P0 ;  /* 0x000000ff0a0a7207 */ /* 0x000fe20000000000 */
[----:B------:R-:W-:Y:S01]  /*3a30*/  USEL UR6, URZ, 0x1, UP0 ;  /* 0x00000001ff067887 */ /* 0x000fe20008000000 */
[----:B------:R-:W-:Y:S01]  /*3a40*/  LOP3.LUT R9, R9, R0, RZ, 0x3c, !PT ;  /* 0x0000000009097212 */ /* 0x000fe200078e3cff */
[----:B------:R-:W-:Y:S01]  /*3a50*/  USEL UR30, UR4, URZ, UP0 ;  /* 0x000000ff041e7287 */ /* 0x000fe20008000000 */
[----:B------:R1:W-:Y:S03]  /*3a60*/  UTCBAR [UR5], URZ ;  /* 0x000000ff050073e9 */ /* 0x0003e600080000ff */
[----:B------:R-:W-:Y:S01]  /*3a70*/  LOP3.LUT R11, R11, UR6, RZ, 0x3c, !PT ;  /* 0x000000060b0b7c12 */ /* 0x000fe2000f8e3cff */
[----:B------:R-:W-:Y:S07]  /*3a80*/  @P1 BRA `(.L_x_65) ;  /* 0xfffffff800881947 */ /* 0x000fee000383ffff */
[----:B------:R-:W2:Y:S01]  /*3a90*/  S2UR UR8, SR_CgaCtaId ;  /* 0x00000000000879c3 */ /* 0x000ea20000008800 */
[----:B------:R-:W-:Y:S01]  /*3aa0*/  ELECT P0, URZ, PT ;  /* 0x0000000000ff782f */ /* 0x000fe20003800000 */
[----:B------:R-:W-:Y:S01]  /*3ab0*/  IMAD.MOV.U32 R0, RZ, RZ, 0x1 ;  /* 0x00000001ff007424 */ /* 0x000fe200078e00ff */
[----:B------:R-:W-:Y:S01]  /*3ac0*/  UIADD3 UR26, UPT, UPT, UR26, 0xc0, URZ ;  /* 0x000000c01a1a7890 */ /* 0x000fe2000fffe0ff */
[----:B------:R-:W-:Y:S01]  /*3ad0*/  SHF.L.U32 R3, R11, 0x1f, RZ ;  /* 0x0000001f0b037819 */ /* 0x000fe200000006ff */
[----:B------:R-:W-:-:S03]  /*3ae0*/  UMOV UR4, 0x40 ;  /* 0x0000004000047882 */ /* 0x000fc60000000000 */
[----:B------:R-:W-:Y:S01]  /*3af0*/  UVIRTCOUNT.DEALLOC.SMPOOL 0x80 ;  /* 0x000000800000784c */ /* 0x000fe20000000000 */
[----:B--2---:R-:W-:Y:S02]  /*3b00*/  ULEA UR8, UR8, UR4, 0x18 ;  /* 0x0000000408087291 */ /* 0x004fe4000f8ec0ff */
[----:B------:R-:W-:-:S07]  /*3b10*/  ULEA UR4, UR30, UR26, 0x3 ;  /* 0x0000001a1e047291 */ /* 0x000fce000f8e18ff */
[----:B------:R2:W-:Y:S02]  /*3b20*/  @P0 STS.U8 [UR8+0x1c], R0 ;  /* 0x00001c00ff000988 */ /* 0x0005e40008000008 */
[----:B------:R-:W4:Y:S02]  /*3b30*/  SYNCS.PHASECHK.TRANS64.TRYWAIT P0, [UR4], R3 ;  /* 0x00000003ff0075a7 */ /* 0x000f240008001104 */
[----:B--2-4-:R-:W-:Y:S05]  /*3b40*/  @!P0 BRA `(.L_x_66) ;  /* 0x0000008000408947 */ /* 0x014fea0003800000 */
.L_x_191:
[----:B------:R-:W-:-:S04]  /*3b50*/  UIADD3 UR4, UPT, UPT, UR30, 0x1, URZ ;  /* 0x000000011e047890 */ /* 0x000fc8000fffe0ff */
[----:B------:R-:W-:-:S04]  /*3b60*/  UISETP.NE.AND UP0, UPT, UR4, 0x4, UPT ;  /* 0x000000040400788c */ /* 0x000fc8000bf05270 */
[----:B------:R-:W-:Y:S02]  /*3b70*/  USEL UR6, URZ, 0x1, UP0 ;  /* 0x00000001ff067887 */ /* 0x000fe40008000000 */
[----:B------:R-:W-:-:S04]  /*3b80*/  USEL UR4, UR4, URZ, UP0 ;  /* 0x000000ff04047287 */ /* 0x000fc80008000000 */
[----:B-1----:R-:W-:Y:S01]  /*3b90*/  ULEA UR5, UR4, UR26, 0x3 ;  /* 0x0000001a04057291 */ /* 0x002fe2000f8e18ff */
[----:B------:R-:W-:-:S04]  /*3ba0*/  LOP3.LUT R2, R11, UR6, RZ, 0x3c, !PT ;  /* 0x000000060b027c12 */ /* 0x000fc8000f8e3cff */
[----:B--2---:R-:W-:-:S04]  /*3bb0*/  SHF.L.U32 R3, R2, 0x1f, RZ ;  /* 0x0000001f02037819 */ /* 0x004fc800000006ff */
[----:B------:R-:W1:Y:S02]  /*3bc0*/  SYNCS.PHASECHK.TRANS64.TRYWAIT P0, [UR5], R3 ;  /* 0x00000003ff0075a7 */ /* 0x000e640008001105 */
[----:B-1----:R-:W-:Y:S05]  /*3bd0*/  @!P0 BRA `(.L_x_67) ;  /* 0x0000008000348947 */ /* 0x002fea0003800000 */
.L_x_193:
        /* <DEDUP_REMOVED lines=9> */
.L_x_195:
[----:B------:R-:W-:-:S04]  /*3c70*/  UIADD3 UR4, UPT, UPT, UR4, 0x1, URZ ;  /* 0x0000000104047890 */ /* 0x000fc8000fffe0ff */
[----:B------:R-:W-:-:S04]  /*3c80*/  UISETP.NE.AND UP0, UPT, UR4, 0x4, UPT ;  /* 0x000000040400788c */ /* 0x000fc8000bf05270 */
[----:B------:R-:W-:Y:S02]  /*3c90*/  USEL UR5, URZ, 0x1, UP0 ;  /* 0x00000001ff057887 */ /* 0x000fe40008000000 */
[----:B------:R-:W-:-:S04]  /*3ca0*/  USEL UR4, UR4, URZ, UP0 ;  /* 0x000000ff04047287 */ /* 0x000fc80008000000 */
[----:B------:R-:W-:Y:S01]  /*3cb0*/  ULEA UR4, UR4, UR26, 0x3 ;  /* 0x0000001a04047291 */ /* 0x000fe2000f8e18ff */
[----:B-1----:R-:W-:-:S04]  /*3cc0*/  LOP3.LUT R3, R2, UR5, RZ, 0x3c, !PT ;  /* 0x0000000502037c12 */ /* 0x002fc8000f8e3cff */
[----:B------:R-:W-:-:S04]  /*3cd0*/  SHF.L.U32 R3, R3, 0x1f, RZ ;  /* 0x0000001f03037819 */ /* 0x000fc800000006ff */
[----:B------:R-:W1:Y:S02]  /*3ce0*/  SYNCS.PHASECHK.TRANS64.TRYWAIT P0, [UR4], R3 ;  /* 0x00000003ff0075a7 */ /* 0x000e640008001104 */
[----:B-1----:R-:W-:Y:S05]  /*3cf0*/  @!P0 BRA `(.L_x_69) ;  /* 0x00000080001c8947 */ /* 0x002fea0003800000 */
.L_x_197:
[----:B------:R-:W-:Y:S01]  /*3d00*/  NOP ;  /* 0x0000000000007918 */ /* 0x000fe20000000000 */
[----:B-1----:R-:W1:Y:S01]  /*3d10*/  LDS R0, [UR8+0x14] ;  /* 0x00001408ff007984 */ /* 0x002e620008000800 */
[----:B------:R-:W-:Y:S01]  /*3d20*/  ULOP3.LUT UR4, UR42, 0xffff, URZ, 0xc0, !UPT ;  /* 0x0000ffff2a047892 */ /* 0x000fe2000f8ec0ff */
[----:B------:R-:W-:Y:S01]  /*3d30*/  UMOV UR5, 0xffff ;  /* 0x0000ffff00057882 */ /* 0x000fe20000000000 */
[----:B------:R-:W-:Y:S02]  /*3d40*/  UMOV UR6, 0x1 ;  /* 0x0000000100067882 */ /* 0x000fe40000000000 */
[----:B------:R-:W-:-:S04]  /*3d50*/  USHF.R.U32.HI UR4, URZ, 0x5, UR4 ;  /* 0x00000005ff047899 */ /* 0x000fc80008011604 */
[----:B------:R-:W-:Y:S02]  /*3d60*/  USHF.L.U32 UR5, UR5, UR4, URZ ;  /* 0x0000000405057299 */ /* 0x000fe400080006ff */
[----:B------:R-:W-:-:S04]  /*3d70*/  USHF.L.U32 UR4, UR6, UR4, URZ ;  /* 0x0000000406047299 */ /* 0x000fc800080006ff */
[----:B-1----:R-:W-:-:S04]  /*3d80*/  LOP3.LUT R0, R0, UR5, RZ, 0xc0, !PT ;  /* 0x0000000500007c12 */ /* 0x002fc8000f8ec0ff */
[----:B------:R-:W-:-:S13]  /*3d90*/  ISETP.NE.AND P0, PT, R0, UR5, PT ;  /* 0x0000000500007c0c */ /* 0x000fda000bf05270 */
[----:B------:R-:W-:Y:S05]  /*3da0*/  @P0 BRA `(.L_x_70) ;  /* 0x0000000000580947 */ /* 0x000fea0003800000 */
[----:B------:R-:W1:Y:S02]  /*3db0*/  LDS R0, [UR8+0x18] ;  /* 0x00001808ff007984 */ /* 0x000e640008000800 */
[----:B-1----:R-:W-:-:S04]  /*3dc0*/  LOP3.LUT R0, R0, UR4, RZ, 0xc0, !PT ;  /* 0x0000000400007c12 */ /* 0x002fc8000f8ec0ff */
[----:B------:R-:W-:-:S13]  /*3dd0*/  ISETP.NE.AND P0, PT, R0, UR4, PT ;  /* 0x0000000400007c0c */ /* 0x000fda000bf05270 */
[----:B------:R-:W-:Y:S05]  /*3de0*/  @P0 BRA `(.L_x_71) ;  /* 0x00000000003c0947 */ /* 0x000fea0003800000 */
[----:B------:R-:W1:Y:S01]  /*3df0*/  S2R R2, SR_LANEID ;  /* 0x0000000000027919 */ /* 0x000e620000000000 */
[----:B------:R-:W-:Y:S01]  /*3e00*/  ULOP3.LUT UR5, URZ, UR5, URZ, 0x33, !UPT ;  /* 0x00000005ff057292 */ /* 0x000fe2000f8e33ff */
[----:B------:R-:W-:Y:S01]  /*3e10*/  LOP3.LUT R4, RZ, UR4, RZ, 0x33, !PT ;  /* 0x00000004ff047c12 */ /* 0x000fe2000f8e33ff */
[----:B------:R-:W-:Y:S02]  /*3e20*/  VOTEU.ANY UR4, UPT, PT ;  /* 0x0000000000047886 */ /* 0x000fe400038e0100 */
[----:B------:R-:W-:Y:S01]  /*3e30*/  UFLO.U32 UR4, UR4 ;  /* 0x00000004000472bd */ /* 0x000fe200080e0000 */
[----:B------:R-:W2:Y:S01]  /*3e40*/  REDUX UR6, R4 ;  /* 0x00000000040673c4 */ /* 0x000ea20000000000 */
[----:B------:R-:W-:-:S06]  /*3e50*/  IMAD.U32 R0, RZ, RZ, UR5 ;  /* 0x00000005ff007e24 */ /* 0x000fcc000f8e00ff */
[----:B------:R4:W-:Y:S01]  /*3e60*/  UTCATOMSWS.AND URZ, UR5 ;  /* 0x0000000500ff79e3 */ /* 0x0009e20008000000 */
[----:B------:R-:W3:Y:S01]  /*3e70*/  REDUX UR7, R0 ;  /* 0x00000000000773c4 */ /* 0x000ee20000000000 */
[----:B-1----:R-:W-:Y:S01]  /*3e80*/  ISETP.EQ.U32.AND P0, PT, R2, UR4, PT ;  /* 0x0000000402007c0c */ /* 0x002fe2000bf02070 */
[----:B--2---:R-:W-:Y:S01]  /*3e90*/  IMAD.U32 R2, RZ, RZ, UR6 ;  /* 0x00000006ff027e24 */ /* 0x004fe2000f8e00ff */
[----:B---3--:R-:W-:-:S11]  /*3ea0*/  MOV R3, UR7 ;  /* 0x0000000700037c02 */ /* 0x008fd60008000f00 */
[----:B------:R4:W-:Y:S04]  /*3eb0*/  @P0 ATOMS.AND RZ, [UR8+0x14], R3 ;  /* 0x00001403ffff098c */ /* 0x0009e8000a800008 */
[----:B------:R4:W-:Y:S01]  /*3ec0*/  @P0 ATOMS.AND RZ, [UR8+0x18], R2 ;  /* 0x00001802ffff098c */ /* 0x0009e2000a800008 */
[----:B------:R-:W-:Y:S05]  /*3ed0*/  BRA `(.L_x_72) ;  /* 0x0000000000147947 */ /* 0x000fea0003800000 */
.L_x_71:
[----:B------:R-:W-:Y:S02]  /*3ee0*/  MOV R2, 0x3f00 ;  /* 0x00003f0000027802 */ /* 0x000fe40000000f00 */
[----:B---3-5:R-:W-:Y:S05]  /*3ef0*/  CALL.REL.NOINC `($__internal_0_$__cuda_sm10x_tcgen05_guardrail_trap_col_being_dealloced_not_returned_by_alloc) ;  /* 0x0000008400b47944 */ /* 0x028fea0003c00000 */
[----:B------:R-:W-:Y:S05]  /*3f00*/  BRA `(.L_x_72) ;  /* 0x0000000000087947 */ /* 0x000fea0003800000 */
.L_x_70:
[----:B------:R-:W-:Y:S02]  /*3f10*/  MOV R2, 0x3f30 ;  /* 0x00003f3000027802 */ /* 0x000fe40000000f00 */
[----:B---3-5:R-:W-:Y:S05]  /*3f20*/  CALL.REL.NOINC `($__internal_2_$__cuda_sm10x_tcgen05_guardrail_trap_unallocated_columns_being_dealloced) ;  /* 0x0000008400c07944 */ /* 0x028fea0003c00000 */
.L_x_72:
[----:B------:R-:W-:Y:S01]  /*3f30*/  NOP ;  /* 0x0000000000007918 */ /* 0x000fe20000000000 */
[----:B----4-:R-:W-:Y:S05]  /*3f40*/  EXIT ;  /* 0x000000000000794d */ /* 0x010fea0003800000 */
.L_x_54:
[----:B------:R-:W-:-:S09]  /*3f50*/  UISETP.NE.OR UP0, UPT, UR17, 0x3, !UP3 ;  /* 0x000000031100788c */ /* 0x000fd2000df05670 */
[----:B------:R-:W-:Y:S05]  /*3f60*/  BRA.U UP0, `(.L_x_73) ;  /* 0x0000001500d87547 */ /* 0x000fea000b800000 */
[----:B------:R-:W2:Y:S01]  /*3f70*/  S2UR UR10, SR_CgaCtaId ;  /* 0x00000000000a79c3 */ /* 0x000ea20000008800 */
[----:B------:R-:W3:Y:S01]  /*3f80*/  LDCU UR46, c[0x0][0x370] ;  /* 0x00006e00ff2e77ac */ /* 0x000ee20008000800 */
[----:B------:R-:W-:Y:S01]  /*3f90*/  HFMA2 R14, -RZ, RZ, 0, 0 ;  /* 0x00000000ff0e7431 */ /* 0x000fe200000001ff */
[----:B------:R-:W-:Y:S01]  /*3fa0*/  MOV R13, RZ ;  /* 0x000000ff000d7202 */ /* 0x000fe20000000f00 */
[----:B------:R-:W-:Y:S01]  /*3fb0*/  HFMA2 R7, -RZ, RZ, 0, 0.0078125 ;  /* 0x00002000ff077431 */ /* 0x000fe200000001ff */
[----:B------:R-:W3:Y:S03]  /*3fc0*/  LDCU.128 UR48, c[0x0][0xb10] ;  /* 0x00016200ff3077ac */ /* 0x000ee60008000c00 */
[----:B------:R-:W4:Y:S01]  /*3fd0*/  LDC.64 R16, c[0x0][0x348] ;  /* 0x0000d200ff107b82 */ /* 0x000f220000000a00 */
[----:B------:R-:W1:Y:S01]  /*3fe0*/  LDCU UR39, c[0x0][0x374] ;  /* 0x00006e80ff2777ac */ /* 0x000e620008000800 */
[----:B------:R-:W2:Y:S06]  /*3ff0*/  LDCU UR15, c[0x0][0xb0c] ;  /* 0x00016180ff0f77ac */ /* 0x000eac0008000800 */
[----:B------:R-:W4:Y:S01]  /*4000*/  LDC.64 R2, c[0x0][0x888] ;  /* 0x00022200ff027b82 */ /* 0x000f220000000a00 */
[----:B------:R-:W4:Y:S01]  /*4010*/  LDCU UR54, c[0x0][0xb20] ;  /* 0x00016400ff3677ac */ /* 0x000f220008000800 */
[----:B------:R-:W4:Y:S06]  /*4020*/  LDCU UR4, c[0x0][0xb30] ;  /* 0x00016600ff0477ac */ /* 0x000f2c0008000800 */
[----:B------:R-:W4:Y:S01]  /*4030*/  LDC.64 R4, c[0x0][0x890] ;  /* 0x00022400ff047b82 */ /* 0x000f220000000a00 */
[----:B------:R-:W-:Y:S01]  /*4040*/  UMOV UR21, 0x400 ;  /* 0x0000040000157882 */ /* 0x000fe20000000000 */
[----:B---3--:R-:W-:-:S02]  /*4050*/  UIMAD.WIDE.U32 UR6, UR46, UR48, URZ ;  /* 0x000000302e0672a5 */ /* 0x008fc4000f8e00ff */
[----:B-1----:R-:W-:Y:S02]  /*4060*/  UIMAD.WIDE.U32 UR8, UR39, UR51, URZ ;  /* 0x00000033270872a5 */ /* 0x002fe4000f8e00ff */
[----:B--2---:R-:W-:Y:S02]  /*4070*/  ULEA UR21, UR10, UR21, 0x18 ;  /* 0x000000150a157291 */ /* 0x004fe4000f8ec0ff */
[----:B------:R-:W-:Y:S02]  /*4080*/  UPLOP3.LUT UP1, UPT, UPT, UPT, UPT, 0x40, 0x4 ;  /* 0x000000000004789c */ /* 0x000fe40003f2e870 */
[----:B------:R-:W-:Y:S02]  /*4090*/  UIADD3 UR41, UPT, UPT, UR21, 0x30, URZ ;  /* 0x0000003015297890 */ /* 0x000fe4000fffe0ff */
[----:B------:R-:W-:Y:S02]  /*40a0*/  UIADD3 UR33, UPT, UPT, UR21, 0x38, URZ ;  /* 0x0000003815217890 */ /* 0x000fe4000fffe0ff */
[----:B------:R-:W-:-:S02]  /*40b0*/  UIADD3 UR25, UPT, UPT, UR21, 0x40, URZ ;  /* 0x0000004015197890 */ /* 0x000fc4000fffe0ff */
[----:B------:R-:W-:Y:S01]  /*40c0*/  UIADD3 UR17, UPT, UPT, UR21, 0x48, URZ ;  /* 0x0000004815117890 */ /* 0x000fe2000fffe0ff */
[----:B------:R-:W-:Y:S01]  /*40d0*/  UMOV UR6, UR7 ;  /* 0x0000000700067c82 */ /* 0x000fe20008000000 */
[----:B------:R-:W-:Y:S01]  /*40e0*/  UMOV UR47, UR9 ;  /* 0x00000009002f7c82 */ /* 0x000fe20008000000 */
[----:B------:R-:W-:Y:S02]  /*40f0*/  UISETP.GE.AND UP0, UPT, UR45, 0x1, UPT ;  /* 0x000000012d00788c */ /* 0x000fe4000bf06270 */
[----:B------:R-:W-:Y:S01]  /*4100*/  UISETP.NE.AND UP4, UPT, UR45, 0x1, UPT ;  /* 0x000000012d00788c */ /* 0x000fe2000bf85270 */
[----:B------:R-:W1:Y:S01]  /*4110*/  LDCU.64 UR22, c[0x0][0xb28] ;  /* 0x00016500ff1677ac */ /* 0x000e620008000a00 */
[----:B------:R-:W-:Y:S02]  /*4120*/  UISETP.NE.AND UP6, UPT, UR15, 0x1, UPT ;  /* 0x000000010f00788c */ /* 0x000fe4000bfc5270 */
[----:B------:R-:W-:Y:S02]  /*4130*/  UISETP.NE.AND UP5, UPT, UR50, 0x1, UPT ;  /* 0x000000013200788c */ /* 0x000fe4000bfa5270 */
[----:B------:R-:W-:-:S02]  /*4140*/  USHF.R.U32.HI UR52, URZ, UR49, UR6 ;  /* 0x00000031ff347299 */ /* 0x000fc40008011606 */
[----:B------:R-:W-:Y:S02]  /*4150*/  UPRMT UR37, UR10, 0x654, UR41 ;  /* 0x000006540a257896 */ /* 0x000fe40008000029 */
[----:B------:R-:W-:Y:S02]  /*4160*/  UPRMT UR31, UR10, 0x654, UR33 ;  /* 0x000006540a1f7896 */ /* 0x000fe40008000021 */
[----:B------:R-:W-:Y:S02]  /*4170*/  UPRMT UR30, UR10, 0x654, UR25 ;  /* 0x000006540a1e7896 */ /* 0x000fe40008000019 */
[----:B------:R-:W-:Y:S02]  /*4180*/  UPRMT UR29, UR10, 0x654, UR17 ;  /* 0x000006540a1d7896 */ /* 0x000fe40008000011 */
[----:B----4-:R-:W-:Y:S02]  /*4190*/  USHF.R.U32.HI UR47, URZ, UR54, UR47 ;  /* 0x00000036ff2f7299 */ /* 0x010fe4000801162f */
[----:B------:R-:W-:-:S11]  /*41a0*/  UISETP.NE.AND UP3, UPT, UR4, 0x1, UPT ;  /* 0x000000010400788c */ /* 0x000fd6000bf65270 */
.L_x_88:
[C---:B------:R-:W-:Y:S02]  /*41b0*/  LEA R12, R14.reuse, UR21, 0x3 ;  /* 0x000000150e0c7c11 */ /* 0x040fe4000f8e18ff */
[----:B------:R-:W-:Y:S02]  /*41c0*/  SHF.L.U32 R9, R13, 0x1f, RZ ;  /* 0x0000001f0d097819 */ /* 0x000fe400000006ff */
[----:B------:R-:W-:Y:S02]  /*41d0*/  LEA R10, R14, UR21, 0x4 ;  /* 0x000000150e0a7c11 */ /* 0x000fe4000f8e20ff */
[----:B--2---:R-:W2:Y:S02]  /*41e0*/  SYNCS.PHASECHK.TRANS64.TRYWAIT P0, [R12+URZ+0x80], R9 ;  /* 0x000080090c0075a7 */ /* 0x004ea400080011ff */
[----:B--2---:R-:W-:Y:S05]  /*41f0*/  @!P0 BRA `(.L_x_74) ;  /* 0x0000007800f48947 */ /* 0x004fea0003800000 */
.L_x_198:
[----:B--2---:R-:W2:Y:S01]  /*4200*/  LDS.128 R8, [R10+0x110] ;  /* 0x000110000a087984 */ /* 0x004ea20000000c00 */
[----:B------:R-:W-:Y:S01]  /*4210*/  UISETP.GE.AND UP0, UPT, UR45, 0x1, UPT ;  /* 0x000000012d00788c */ /* 0x000fe2000bf06270 */
[----:B------:R-:W-:Y:S01]  /*4220*/  @!PT LDS RZ, [RZ] ;  /* 0x00000000fffff984 */ /* 0x000fe20000000800 */
[----:B------:R-:W-:Y:S01]  /*4230*/  @!PT LDS RZ, [RZ] ;  /* 0x00000000fffff984 */ /* 0x000fe20000000800 */
[----:B------:R-:W-:Y:S01]  /*4240*/  @!PT LDS RZ, [RZ] ;  /* 0x00000000fffff984 */ /* 0x000fe20000000800 */
[----:B------:R-:W-:Y:S01]  /*4250*/  @!PT LDS RZ, [RZ] ;  /* 0x00000000fffff984 */ /* 0x000fe20000000800 */
[----:B------:R3:W-:Y:S06]  /*4260*/  MEMBAR.ALL.CTA ;  /* 0x0000000000007992 */ /* 0x0007ec0000008000 */
[----:B---3--:R-:W3:Y:S01]  /*4270*/  FENCE.VIEW.ASYNC.S ;  /* 0x00000000000073c6 */ /* 0x008ee20000000000 */
[----:B--2---:R-:W-:Y:S11]  /*4280*/  LOP3.LUT P0, RZ, R10, 0x1, RZ, 0xc0, !PT ;  /* 0x000000010aff7812 */ /* 0x004ff6000780c0ff */
[----:B------:R-:W-:Y:S02]  /*4290*/  @!UPT UIADD3 URZ, UPT, UPT, URZ, URZ, URZ ;  /* 0x000000fffffff290 */ /* 0x000fe4000fffe0ff */
[----:B---3--:R-:W-:Y:S01]  /*42a0*/  VOTEU.ANY UP2, P0 ;  /* 0x0000000000ff7886 */ /* 0x008fe20000040100 */
[----:B------:R-:W-:Y:S11]  /*42b0*/  PLOP3.LUT P0, PT, PT, PT, UP2, 0x80, 0x8 ;  /* 0x000000000008781c */ /* 0x000ff60003f0f028 */
[----:B------:R-:W-:Y:S02]  /*42c0*/  @!UPT UIADD3 URZ, UPT, UPT, URZ, URZ, URZ ;  /* 0x000000fffffff290 */ /* 0x000fe4000fffe0ff */
[----:B------:R-:W-:Y:S02]  /*42d0*/  @P0 SHF.R.U32.HI R0, RZ, 0x10, R9 ;  /* 0x00000010ff000819 */ /* 0x000fe40000011609 */
[----:B------:R-:W-:Y:S02]  /*42e0*/  @P0 MOV R6, R8 ;  /* 0x0000000800060202 */ /* 0x000fe40000000f00 */
[----:B------:R-:W-:Y:S01]  /*42f0*/  @P0 R2UR UR4, R0 ;  /* 0x00000000000402ca */ /* 0x000fe200000e0000 */
[----:B------:R-:W-:Y:S01]  /*4300*/  VIADD R0, R12, 0x90 ;  /* 0x000000900c007836 */ /* 0x000fe20000000000 */
[----:B------:R-:W-:Y:S02]  /*4310*/  @P0 LOP3.LUT R8, R9, 0xffff, RZ, 0xc0, !PT ;  /* 0x0000ffff09080812 */ /* 0x000fe400078ec0ff */
[----:B------:R-:W-:Y:S02]  /*4320*/  @P0 R2UR UR6, R6 ;  /* 0x00000000060602ca */ /* 0x000fe400000e0000 */
[----:B------:R-:W-:Y:S02]  /*4330*/  PRMT R0, RZ, 0x654, R0 ;  /* 0x00000654ff007816 */ /* 0x000fe40000000000 */
[----:B------:R-:W-:Y:S02]  /*4340*/  @P0 R2UR UR5, R8 ;  /* 0x00000000080502ca */ /* 0x000fe400000e0000 */
[----:B------:R2:W-:Y:S03]  /*4350*/  SYNCS.ARRIVE.TRANS64.RED.A1T0 RZ, [R0+URZ], RZ ;  /* 0x000000ff00ff79a7 */ /* 0x0005e600081004ff */
[----:B------:R-:W-:Y:S04]  /*4360*/  @UP2 UMOV UR38, UR4 ;  /* 0x0000000400262c82 */ /* 0x000fe80008000000 */
[----:B------:R-:W-:Y:S04]  /*4370*/  @UP2 UMOV UR14, UR6 ;  /* 0x00000006000e2c82 */ /* 0x000fe80008000000 */
[----:B------:R-:W-:Y:S01]  /*4380*/  @UP2 UMOV UR13, UR5 ;  /* 0x00000005000d2c82 */ /* 0x000fe20008000000 */
[----:B------:R-:W-:Y:S05]  /*4390*/  BRA.U !UP0, `(.L_x_75) ;  /* 0x0000000108a47547 */ /* 0x000fea000b800000 */
[----:B------:R-:W-:Y:S02]  /*43a0*/  UIMAD.WIDE.U32 UR18, UR13, UR51, URZ ;  /* 0x000000330d1272a5 */ /* 0x000fe4000f8e00ff */
[----:B------:R-:W-:Y:S02]  /*43b0*/  UIMAD.WIDE.U32 UR26, UR14, UR48, URZ ;  /* 0x000000300e1a72a5 */ /* 0x000fe4000f8e00ff */
[----:B------:R-:W-:Y:S02]  /*43c0*/  USEL UR4, UR39, UR47, !UP5 ;  /* 0x0000002f27047287 */ /* 0x000fe4000e800000 */
[----:B------:R-:W-:Y:S02]  /*43d0*/  USEL UR7, UR46, UR52, !UP6 ;  /* 0x000000342e077287 */ /* 0x000fe4000f000000 */
[----:B-1----:R-:W-:Y:S02]  /*43e0*/  UIMAD.WIDE.U32 UR8, UR4, UR22, URZ ;  /* 0x00000016040872a5 */ /* 0x002fe4000f8e00ff */
[----:B------:R-:W-:Y:S01]  /*43f0*/  UIMAD.WIDE.U32 UR10, UR7, UR22, URZ ;  /* 0x00000016070a72a5 */ /* 0x000fe2000f8e00ff */
[----:B------:R-:W-:Y:S02]  /*4400*/  UMOV UR5, UR19 ;  /* 0x0000001300057c82 */ /* 0x000fe40008000000 */
[----:B------:R-:W-:Y:S03]  /*4410*/  USHF.R.U32.HI UR6, URZ, UR54, UR5 ;  /* 0x00000036ff067299 */ /* 0x000fe60008011605 */
[----:B------:R-:W-:Y:S01]  /*4420*/  UMOV UR5, UR27 ;  /* 0x0000001b00057c82 */ /* 0x000fe20008000000 */
[----:B------:R-:W-:Y:S02]  /*4430*/  USEL UR6, UR13, UR6, !UP5 ;  /* 0x000000060d067287 */ /* 0x000fe4000e800000 */
[----:B------:R-:W-:Y:S03]  /*4440*/  USHF.R.U32.HI UR12, URZ, UR49, UR5 ;  /* 0x00000031ff0c7299 */ /* 0x000fe60008011605 */
[----:B------:R-:W-:Y:S02]  /*4450*/  UMOV UR5, UR9 ;  /* 0x0000000900057c82 */ /* 0x000fe40008000000 */
[----:B------:R-:W-:Y:S03]  /*4460*/  @UP4 USHF.R.U32.HI UR4, URZ, UR23, UR5 ;  /* 0x00000017ff044299 */ /* 0x000fe60008011605 */
[----:B------:R-:W-:Y:S01]  /*4470*/  UMOV UR5, UR11 ;  /* 0x0000000b00057c82 */ /* 0x000fe20008000000 */
[----:B------:R-:W-:Y:S02]  /*4480*/  UIMAD UR4, UR45, UR4, URZ ;  /* 0x000000042d0472a4 */ /* 0x000fe4000f8e02ff */
[----:B------:R-:W-:Y:S02]  /*4490*/  @UP4 USHF.R.U32.HI UR7, URZ, UR23, UR5 ;  /* 0x00000017ff074299 */ /* 0x000fe40008011605 */
[----:B------:R-:W-:Y:S02]  /*44a0*/  UIMAD.WIDE.U32 UR10, UR6, UR22, URZ ;  /* 0x00000016060a72a5 */ /* 0x000fe4000f8e00ff */
[----:B------:R-:W-:Y:S02]  /*44b0*/  USEL UR5, UR14, UR12, !UP6 ;  /* 0x0000000c0e057287 */ /* 0x000fe4000f000000 */
[----:B------:R-:W-:Y:S02]  /*44c0*/  UIMAD UR8, UR45, UR7, URZ ;  /* 0x000000072d0872a4 */ /* 0x000fe4000f8e02ff */
[----:B------:R-:W-:Y:S03]  /*44d0*/  UISETP.GE.AND UP0, UPT, UR6, UR4, UPT ;  /* 0x000000040600728c */ /* 0x000fe6000bf06270 */
[----:B------:R-:W-:Y:S01]  /*44e0*/  UMOV UR4, UR11 ;  /* 0x0000000b00047c82 */ /* 0x000fe20008000000 */
[----:B------:R-:W-:Y:S02]  /*44f0*/  UISETP.GE.OR UP0, UPT, UR5, UR8, UP0 ;  /* 0x000000080500728c */ /* 0x000fe40008706670 */
[----:B------:R-:W-:Y:S02]  /*4500*/  USHF.R.U32.HI UR4, URZ, UR23, UR4 ;  /* 0x00000017ff047299 */ /* 0x000fe40008011604 */
[----:B------:R-:W-:Y:S02]  /*4510*/  UIMAD.WIDE.U32 UR8, UR5, UR22, URZ ;  /* 0x00000016050872a5 */ /* 0x000fe4000f8e00ff */
[----:B------:R-:W-:Y:S04]  /*4520*/  USEL UR10, UR6, UR4, !UP4 ;  /* 0x00000004060a7287 */ /* 0x000fe8000e000000 */
[----:B------:R-:W-:Y:S01]  /*4530*/  UIADD3 UR11, UPT, UPT, -UR10, URZ, URZ ;  /* 0x000000ff0a0b7290 */ /* 0x000fe2000fffe1ff */
[----:B------:R-:W-:Y:S02]  /*4540*/  @!UP0 UMOV UR4, UR9 ;  /* 0x0000000900048c82 */ /* 0x000fe40008000000 */
[----:B------:R-:W-:Y:S02]  /*4550*/  @!UP0 USHF.R.U32.HI UR4, URZ, UR23, UR4 ;  /* 0x00000017ff048299 */ /* 0x000fe40008011604 */
[----:B------:R-:W-:Y:S02]  /*4560*/  UIMAD UR8, UR45, UR11, UR6 ;  /* 0x0000000b2d0872a4 */ /* 0x000fe4000f8e0206 */
[----:B------:R-:W-:Y:S04]  /*4570*/  @!UP0 USEL UR4, UR5, UR4, !UP4 ;  /* 0x0000000405048287 */ /* 0x000fe8000e000000 */
[----:B------:R-:W-:Y:S02]  /*4580*/  @!UP0 UIMAD UR7, UR7, UR8, UR4 ;  /* 0x00000008070782a4 */ /* 0x000fe4000f8e0204 */
[----:B------:R-:W-:Y:S02]  /*4590*/  @!UP0 UIADD3 UR9, UPT, UPT, UR10, -UR4, URZ ;  /* 0x800000040a098290 */ /* 0x000fe4000fffe0ff */
[----:B------:R-:W-:Y:S02]  /*45a0*/  UIADD3 UR8, UPT, UPT, -UR6, URZ, URZ ;  /* 0x000000ff06087290 */ /* 0x000fe4000fffe1ff */
[----:B------:R-:W-:Y:S02]  /*45b0*/  UIADD3 UR4, UPT, UPT, -UR5, URZ, URZ ;  /* 0x000000ff05047290 */ /* 0x000fe4000fffe1ff */
[----:B------:R-:W-:Y:S03]  /*45c0*/  @!UP0 UIMAD UR6, UR9, UR45, UR5 ;  /* 0x0000002d090682a4 */ /* 0x000fe6000f8e0205 */
[----:B------:R-:W-:Y:S01]  /*45d0*/  @!UP0 UMOV UR5, UR7 ;  /* 0x0000000700058c82 */ /* 0x000fe20008000000 */
[----:B------:R-:W-:Y:S02]  /*45e0*/  UIMAD UR7, UR15, UR4, UR14 ;  /* 0x000000040f0772a4 */ /* 0x000fe4000f8e020e */
[----:B------:R-:W-:Y:S02]  /*45f0*/  UIMAD UR4, UR50, UR8, UR13 ;  /* 0x00000008320472a4 */ /* 0x000fe4000f8e020d */
[----:B------:R-:W-:Y:S02]  /*4600*/  UIMAD UR14, UR5, UR15, UR7 ;  /* 0x0000000f050e72a4 */ /* 0x000fe4000f8e0207 */
[----:B------:R-:W-:Y:S11]  /*4610*/  UIMAD UR13, UR6, UR50, UR4 ;  /* 0x00000032060d72a4 */ /* 0x000ff6000f8e0204 */
[----:B------:R-:W-:Y:S01]  /*4620*/  @!UPT UIADD3 URZ, UPT, UPT, URZ, URZ, URZ ;  /* 0x000000fffffff290 */ /* 0x000fe2000fffe0ff */
.L_x_75:
[----:B------:R-:W3:Y:S01]  /*4630*/  @!UP3 LDCU.128 UR8, c[0x0][0xb10] ;  /* 0x00016200ff08b7ac */ /* 0x000ee20008000c00 */
[----:B------:R-:W-:Y:S01]  /*4640*/  IMAD.MOV.U32 R10, RZ, RZ, 0x1 ;  /* 0x00000001ff0a7424 */ /* 0x000fe200078e00ff */
[C---:B------:R-:W-:Y:S02]  /*4650*/  ISETP.NE.U32.AND P1, PT, R4.reuse, RZ, PT ;  /* 0x000000ff0400720c */ /* 0x040fe40003f25070 */
[----:B------:R-:W-:Y:S02]  /*4660*/  ISETP.NE.U32.AND P0, PT, R4, RZ, PT ;  /* 0x000000ff0400720c */ /* 0x000fe40003f05070 */
[C---:B------:R-:W-:Y:S01]  /*4670*/  ISETP.NE.AND.EX P1, PT, R5.reuse, RZ, PT, P1 ;  /* 0x000000ff0500720c */ /* 0x040fe20003f25310 */
[----:B------:R-:W4:Y:S01]  /*4680*/  @!UP3 LDCU UR5, c[0x0][0xb0c] ;  /* 0x00016180ff05b7ac */ /* 0x000f220008000800 */
[----:B------:R-:W-:Y:S02]  /*4690*/  ISETP.NE.AND.EX P0, PT, R5, RZ, PT, P0 ;  /* 0x000000ff0500720c */ /* 0x000fe40003f05300 */
[----:B------:R-:W-:Y:S01]  /*46a0*/  SHF.L.U32 R10, R10, 0x1f, RZ ;  /* 0x0000001f0a0a7819 */ /* 0x000fe200000006ff */
[----:B------:R-:W-:Y:S02]  /*46b0*/  USHF.L.U32 UR43, UR16, 0x6, URZ ;  /* 0x00000006102b7899 */ /* 0x000fe400080006ff */
[----:B------:R-:W-:Y:S02]  /*46c0*/  USHF.L.U32 UR42, UR20, 0x8, URZ ;  /* 0x00000008142a7899 */ /* 0x000fe400080006ff */
[----:B---3--:R-:W-:Y:S07]  /*46d0*/  UIMAD.WIDE.U32 UR6, UR14, UR8, URZ ;  /* 0x000000080e0672a5 */ /* 0x008fee000f8e00ff */
[----:B------:R-:W-:Y:S01]  /*46e0*/  @!UP3 UMOV UR4, UR7 ;  /* 0x000000070004bc82 */ /* 0x000fe20008000000 */
[----:B----4-:R-:W-:Y:S02]  /*46f0*/  @!UP3 UISETP.NE.AND UP0, UPT, UR5, 0x1, UPT ;  /* 0x000000010500b88c */ /* 0x010fe4000bf05270 */
[----:B------:R-:W-:Y:S02]  /*4700*/  @!UP3 USHF.R.U32.HI UR4, URZ, UR9, UR4 ;  /* 0x00000009ff04b299 */ /* 0x000fe40008011604 */
[----:B------:R-:W-:Y:S02]  /*4710*/  UIMAD.WIDE.U32 UR6, UR13, UR11, URZ ;  /* 0x0000000b0d0672a5 */ /* 0x000fe4000f8e00ff */
[----:B------:R-:W-:Y:S02]  /*4720*/  @!UP3 USEL UR8, UR14, UR4, !UP0 ;  /* 0x000000040e08b287 */ /* 0x000fe4000c000000 */
[----:B------:R-:W-:Y:S03]  /*4730*/  @!UP3 UISETP.NE.AND UP0, UPT, UR10, 0x1, UPT ;  /* 0x000000010a00b88c */ /* 0x000fe6000bf05270 */
[----:B------:R-:W-:Y:S02]  /*4740*/  @!UP3 UMOV UR6, UR7 ;  /* 0x000000070006bc82 */ /* 0x000fe40008000000 */
[----:B------:R-:W3:Y:S02]  /*4750*/  @!UP3 LDCU UR4, c[0x0][0xb20] ;  /* 0x00016400ff04b7ac */ /* 0x000ee40008000800 */
[----:B---3--:R-:W-:Y:S04]  /*4760*/  @!UP3 USHF.R.U32.HI UR6, URZ, UR4, UR6 ;  /* 0x00000004ff06b299 */ /* 0x008fe80008011606 */
[----:B------:R-:W-:Y:S04]  /*4770*/  @!UP3 USEL UR6, UR13, UR6, !UP0 ;  /* 0x000000060d06b287 */ /* 0x000fe8000c000000 */
[----:B------:R-:W-:Y:S02]  /*4780*/  @!UP3 UIADD3 UR4, UPT, UPT, -UR8, UR6, URZ ;  /* 0x000000060804b290 */ /* 0x000fe4000fffe1ff */
[----:B------:R-:W-:Y:S02]  /*4790*/  @!UP3 UIADD3 UR6, UPT, UPT, UR8, -UR6, URZ ;  /* 0x800000060806b290 */ /* 0x000fe4000fffe0ff */
[----:B------:R-:W-:Y:S02]  /*47a0*/  @!UP3 UIMAD UR14, UR4, UR5, UR14 ;  /* 0x00000005040eb2a4 */ /* 0x000fe4000f8e020e */
[----:B------:R-:W-:Y:S01]  /*47b0*/  @!UP3 UIMAD UR13, UR6, UR10, UR13 ;  /* 0x0000000a060db2a4 */ /* 0x000fe2000f8e020d */
[----:B------:R-:W-:Y:S11]  /*47c0*/  BRA.U UP1, `(.L_x_76) ;  /* 0x0000000101107547 */ /* 0x000ff6000b800000 */
[----:B--2---:R-:W-:Y:S04]  /*47d0*/  MOV R0, UR53 ;  /* 0x0000003500007c02 */ /* 0x004fe80008000f00 */
[----:B------:R-:W-:Y:S04]  /*47e0*/  SHF.L.U32 R9, R0, 0x1f, RZ ;  /* 0x0000001f00097819 */ /* 0x000fe800000006ff */
[----:B------:R-:W2:Y:S02]  /*47f0*/  SYNCS.PHASECHK.TRANS64.TRYWAIT P2, [UR21+0x78], R9 ;  /* 0x00007809ff0075a7 */ /* 0x000ea40008041115 */
[----:B--2---:R-:W-:Y:S05]  /*4800*/  @!P2 BRA `(.L_x_77) ;  /* 0x000000740084a947 */ /* 0x004fea0003800000 */
.L_x_76:
[----:B------:R-:W-:Y:S05]  /*4810*/  @!P1 BRA `(.L_x_78) ;  /* 0x0000000000309947 */ /* 0x000fea0003800000 */
[----:B------:R-:W-:Y:S01]  /*4820*/  ISETP.NE.U32.AND P1, PT, R2, RZ, PT ;  /* 0x000000ff0200720c */ /* 0x000fe20003f25070 */
[----:B------:R-:W3:Y:S01]  /*4830*/  LDCU.64 UR4, c[0x0][0x358] ;  /* 0x00006b00ff0477ac */ /* 0x000ee20008000a00 */
[----:B------:R-:W-:Y:S02]  /*4840*/  IMAD.MOV.U32 R63, RZ, RZ, 0x1 ;  /* 0x00000001ff3f7424 */ /* 0x000fe400078e00ff */
[----:B------:R-:W-:Y:S11]  /*4850*/  ISETP.NE.AND.EX P1, PT, R3, RZ, PT, P1 ;  /* 0x000000ff0300720c */ /* 0x000ff60003f25310 */
[----:B------:R-:W-:Y:S02]  /*4860*/  @!UPT UIADD3 URZ, UPT, UPT, URZ, URZ, URZ ;  /* 0x000000fffffff290 */ /* 0x000fe4000fffe0ff */
[----:B--2---:R-:W2:Y:S01]  /*4870*/  @P1 LDC.64 R8, c[0x0][0x888] ;  /* 0x00022200ff081b82 */ /* 0x004ea20000000a00 */
[----:B------:R-:W-:Y:S04]  /*4880*/  @P1 IMAD R0, R4, UR36, RZ ;  /* 0x0000002404001c24 */ /* 0x000fe8000f8e02ff */
[----:B--2---:R-:W-:Y:S04]  /*4890*/  @P1 IMAD.WIDE R8, R0, 0x4, R8 ;  /* 0x0000000400081825 */ /* 0x004fe800078e0208 */
[----:B------:R-:W-:Y:S01]  /*48a0*/  HFMA2 R0, -RZ, RZ, 0, 5.9604644775390625e-08 ;  /* 0x00000001ff007431 */ /* 0x000fe200000001ff */
[----:B---3-5:R3:W5:Y:S04]  /*48b0*/  @P1 LDG.E R27, desc[UR4][R8.64] ;  /* 0x00000004081b1981 */ /* 0x028768000c1e1900 */
[----:B------:R-:W-:Y:S01]  /*48c0*/  @!P1 PRMT R63, R0, 0x7610, R63 ;  /* 0x00007610003f9816 */ /* 0x000fe2000000003f */
[----:B---3--:R-:W4:Y:S06]  /*48d0*/  @!P1 LDC R27, c[0x0][0x880] ;  /* 0x00022000ff1b9b82 */ /* 0x008f2c0000000800 */
.L_x_78:
[----:B----45:R-:W-:Y:S01]  /*48e0*/  @!P0 FSETP.EQ.AND P1, PT, R27, RZ, PT ;  /* 0x000000ff1b00820b */ /* 0x030fe20003f22000 */
[----:B------:R-:W-:Y:S01]  /*48f0*/  @!UPT UIADD3 URZ, UPT, UPT, URZ, URZ, URZ ;  /* 0x000000fffffff290 */ /* 0x000fe2000fffe0ff */
[----:B------:R-:W-:Y:S11]  /*4900*/  @!P0 BRA `(.L_x_79) ;  /* 0x0000000000188947 */ /* 0x000ff60003800000 */
[----:B------:R-:W-:Y:S02]  /*4910*/  LOP3.LUT P0, RZ, R63, 0xff, RZ, 0xc0, !PT ;  /* 0x000000ff3fff7812 */ /* 0x000fe4000780c0ff */
[----:B------:R-:W-:Y:S04]  /*4920*/  ISETP.NE.U32.AND P1, PT, R2, RZ, PT ;  /* 0x000000ff0200720c */ /* 0x000fe80003f25070 */
[----:B------:R-:W-:Y:S04]  /*4930*/  ISETP.NE.AND.EX P1, PT, R3, RZ, PT, P1 ;  /* 0x000000ff0300720c */ /* 0x000fe80003f25310 */
[----:B------:R-:W-:Y:S03]  /*4940*/  PLOP3.LUT P1, PT, P1, PT, PT, 0x8, 0x80 ;  /* 0x000000000080781c */ /* 0x000fe60000f2e170 */
[----:B------:R-:W-:Y:S11]  /*4950*/  @P0 FSETP.EQ.AND P1, PT, R27, RZ, PT ;  /* 0x000000ff1b00020b */ /* 0x000ff60003f22000 */
[----:B------:R-:W-:Y:S02]  /*4960*/  @!UPT UIADD3 URZ, UPT, UPT, URZ, URZ, URZ ;  /* 0x000000fffffff290 */ /* 0x000fe4000fffe0ff */
.L_x_79:
[----:B------:R-:W3:Y:S01]  /*4970*/  SYNCS.PHASECHK.TRANS64.TRYWAIT P2, [UR21+0x50], R10 ;  /* 0x0000500aff0075a7 */ /* 0x000ee20008041115 */
[----:B------:R-:W-:Y:S04]  /*4980*/  ELECT P0, URZ, PT ;  /* 0x0000000000ff782f */ /* 0x000fe80003800000 */
[----:B------:R-:W-:Y:S11]  /*4990*/  PLOP3.LUT P1, PT, P1, P0, PT, 0xf2, 0x2f ;  /* 0x00000000002f781c */ /* 0x000ff60000f21e72 */
[----:B------:R-:W-:Y:S02]  /*49a0*/  @!UPT UIADD3 URZ, UPT, UPT, URZ, URZ, URZ ;  /* 0x000000fffffff290 */ /* 0x000fe4000fffe0ff */
[----:B------:R-:W-:Y:S05]  /*49b0*/  @!P1 IADD3 R6, P0, PT, R16, 0x580, RZ ;  /* 0x0000058010069810 */ /* 0x000fea0007f1e0ff */
[----:B--2---:R-:W-:Y:S01]  /*49c0*/  @!P1 IMAD.X R0, RZ, RZ, R17, P0 ;  /* 0x000000ffff009224 */ /* 0x004fe200000e0611 */
[----:B---3--:R-:W-:Y:S07]  /*49d0*/  @!P2 BRA `(.L_x_80) ;  /* 0x000000740028a947 */ /* 0x008fee0003800000 */
.L_x_201:
[----:B------:R-:W-:Y:S01]  /*49e0*/  @!P1 R2UR UR5, R6 ;  /* 0x00000000060592ca */ /* 0x000fe200000e0000 */
[----:B------:R-:W-:Y:S01]  /*49f0*/  VOTEU.ALL UP0, P1 ;  /* 0x0000000000ff7886 */ /* 0x000fe20000800000 */
[----:B------:R-:W-:Y:S01]  /*4a00*/  @!P1 R2UR UR4, R0 ;  /* 0x00000000000492ca */ /* 0x000fe200000e0000 */
[----:B------:R-:W-:Y:S01]  /*4a10*/  @!P1 IMAD.MOV.U32 R0, RZ, RZ, 0x2000 ;  /* 0x00002000ff009424 */ /* 0x000fe200078e00ff */
[----:B------:R-:W-:Y:S01]  /*4a20*/  UMOV UR6, 0x0 ;  /* 0x0000000000067882 */ /* 0x000fe20000000000 */
[----:B------:R-:W-:Y:S01]  /*4a30*/  UMOV UR7, 0x10000000 ;  /* 0x1000000000077882 */ /* 0x000fe20000000000 */
[----:B------:R-:W-:Y:S01]  /*4a40*/  @!UP0 UIADD3 UR40, UPT, UPT, UR21, 0x400, URZ ;  /* 0x0000040015288890 */ /* 0x000fe2000fffe0ff */
[----:B------:R-:W-:Y:S01]  /*4a50*/  @!P1 IADD3 R6, P0, PT, R16, 0x580, RZ ;  /* 0x0000058010069810 */ /* 0x000fe20007f1e0ff */
[----:B------:R-:W-:Y:S01]  /*4a60*/  VOTEU.ALL UP0, P1 ;  /* 0x0000000000ff7886 */ /* 0x000fe20000800000 */
[----:B------:R-:W-:Y:S04]  /*4a70*/  UMOV UR44, UR36 ;  /* 0x00000024002c7c82 */ /* 0x000fe80008000000 */
[----:B------:R-:W-:Y:S02]  /*4a80*/  IMAD.U32 R8, RZ, RZ, UR5 ;  /* 0x00000005ff087e24 */ /* 0x000fe4000f8e00ff */
[----:B--2---:R-:W-:Y:S03]  /*4a90*/  IMAD.U32 R9, RZ, RZ, UR4 ;  /* 0x00000004ff097e24 */ /* 0x004fe6000f8e00ff */
[----:B------:R-:W-:Y:S02]  /*4aa0*/  @!P1 R2UR UR4, R8 ;  /* 0x00000000080492ca */ /* 0x000fe400000e0000 */
[----:B------:R-:W-:Y:S11]  /*4ab0*/  @!P1 R2UR UR5, R9 ;  /* 0x00000000090592ca */ /* 0x000ff600000e0000 */
[----:B------:R-:W-:Y:S02]  /*4ac0*/  @!UPT UIADD3 URZ, UPT, UPT, URZ, URZ, URZ ;  /* 0x000000fffffff290 */ /* 0x000fe4000fffe0ff */
[----:B------:R2:W-:Y:S01]  /*4ad0*/  @!UP0 UTMALDG.3D [UR40], [UR4], desc[UR6] ;  /* 0x00000628040085b4 */ /* 0x0005e20008011000 */
[----:B------:R3:W-:Y:S01]  /*4ae0*/  @!P1 SYNCS.ARRIVE.TRANS64.RED.A0TR RZ, [UR21+0x30], R0 ;  /* 0x00003000ffff99a7 */ /* 0x0007e20008300415 */
[----:B------:R-:W-:Y:S01]  /*4af0*/  SYNCS.ARRIVE.TRANS64.RED.A1T0 RZ, [UR37], RZ ;  /* 0x000000ffffff79a7 */ /* 0x000fe20008100425 */
[----:B---3--:R-:W-:Y:S01]  /*4b00*/  @!P1 IMAD.X R0, RZ, RZ, R17, P0 ;  /* 0x000000ffff009224 */ /* 0x008fe200000e0611 */
[----:B------:R-:W3:Y:S02]  /*4b10*/  SYNCS.PHASECHK.TRANS64.TRYWAIT P2, [UR21+0x58], R10 ;  /* 0x0000580aff0075a7 */ /* 0x000ee40008041115 */
[----:B--23--:R-:W-:Y:S05]  /*4b20*/  @!P2 BRA `(.L_x_81) ;  /* 0x0000007000eca947 */ /* 0x00cfea0003800000 */
.L_x_203:
        /* <DEDUP_REMOVED lines=8> */
[----:B------:R-:W-:Y:S01]  /*4bb0*/  @!UP0 UIADD3 UR32, UPT, UPT, UR21, 0x2400, URZ ;  /* 0x0000240015208890 */ /* 0x000fe2000fffe0ff */
[----:B------:R-:W-:Y:S01]  /*4bc0*/  VOTEU.ALL UP0, P1 ;  /* 0x0000000000ff7886 */ /* 0x000fe20000800000 */
[----:B------:R-:W-:Y:S03]  /*4bd0*/  UMOV UR35, UR43 ;  /* 0x0000002b00237c82 */ /* 0x000fe60008000000 */
        /* <DEDUP_REMOVED lines=11> */
.L_x_205:
        /* <DEDUP_REMOVED lines=10> */
[----:B------:R-:W-:Y:S01]  /*4d30*/  UMOV UR27, UR43 ;  /* 0x0000002b001b7c82 */ /* 0x000fe20008000000 */
[----:B------:R-:W-:Y:S02]  /*4d40*/  UMOV UR28, UR36 ;  /* 0x00000024001c7c82 */ /* 0x000fe40008000000 */
        /* <DEDUP_REMOVED lines=11> */
.L_x_207:
[----:B------:R-:W-:Y:S01]  /*4e00*/  @!P1 R2UR UR5, R6 ;  /* 0x00000000060592ca */ /* 0x000fe200000e0000 */
[----:B------:R-:W-:Y:S01]  /*4e10*/  VOTEU.ALL UP0, P1 ;  /* 0x0000000000ff7886 */ /* 0x000fe20000800000 */
[----:B------:R-:W-:Y:S01]  /*4e20*/  @!P1 R2UR UR4, R0 ;  /* 0x00000000000492ca */ /* 0x000fe200000e0000 */
[----:B------:R-:W-:Y:S01]  /*4e30*/  @!P1 IMAD.MOV.U32 R0, RZ, RZ, 0x2000 ;  /* 0x00002000ff009424 */ /* 0x000fe200078e00ff */
[----:B------:R-:W-:Y:S01]  /*4e40*/  UMOV UR6, 0x0 ;  /* 0x0000000000067882 */ /* 0x000fe20000000000 */
[----:B------:R-:W-:Y:S01]  /*4e50*/  UMOV UR7, 0x10000000 ;  /* 0x1000000000077882 */ /* 0x000fe20000000000 */
[----:B------:R-:W-:Y:S01]  /*4e60*/  @!UP0 UIADD3 UR18, UPT, UPT, UR42, 0x60, URZ ;  /* 0x000000602a128890 */ /* 0x000fe2000fffe0ff */
[----:B--2---:R-:W-:Y:S01]  /*4e70*/  SHF.L.U32 R9, RZ, 0x1f, RZ ;  /* 0x0000001fff097819 */ /* 0x004fe200000006ff */
[----:B------:R-:W-:Y:S01]  /*4e80*/  @!UP0 UIADD3 UR16, UPT, UPT, UR21, 0x6400, URZ ;  /* 0x0000640015108890 */ /* 0x000fe2000fffe0ff */
[----:B------:R-:W-:Y:S01]  /*4e90*/  @!P1 IADD3 R8, P0, PT, R16, 0x580, RZ ;  /* 0x0000058010089810 */ /* 0x000fe20007f1e0ff */
[----:B------:R-:W-:Y:S01]  /*4ea0*/  VOTEU.ALL UP0, P1 ;  /* 0x0000000000ff7886 */ /* 0x000fe20000800000 */
[----:B------:R-:W-:Y:S01]  /*4eb0*/  UMOV UR19, UR43 ;  /* 0x0000002b00137c82 */ /* 0x000fe20008000000 */
[----:B------:R-:W-:Y:S01]  /*4ec0*/  UMOV UR20, UR36 ;  /* 0x0000002400147c82 */ /* 0x000fe20008000000 */
[----:B------:R-:W-:Y:S02]  /*4ed0*/  IMAD.U32 R18, RZ, RZ, UR5 ;  /* 0x00000005ff127e24 */ /* 0x000fe4000f8e00ff */
[----:B------:R-:W-:Y:S02]  /*4ee0*/  IMAD.U32 R19, RZ, RZ, UR4 ;  /* 0x00000004ff137e24 */ /* 0x000fe4000f8e00ff */
[----:B------:R-:W-:Y:S01]  /*4ef0*/  @!P1 IMAD.X R6, RZ, RZ, R17, P0 ;  /* 0x000000ffff069224 */ /* 0x000fe200000e0611 */
[----:B------:R-:W-:Y:S02]  /*4f00*/  @!P1 R2UR UR4, R18 ;  /* 0x00000000120492ca */ /* 0x000fe400000e0000 */
[----:B------:R-:W-:Y:S11]  /*4f10*/  @!P1 R2UR UR5, R19 ;  /* 0x00000000130592ca */ /* 0x000ff600000e0000 */
[----:B------:R-:W-:Y:S02]  /*4f20*/  @!UPT UIADD3 URZ, UPT, UPT, URZ, URZ, URZ ;  /* 0x000000fffffff290 */ /* 0x000fe4000fffe0ff */
[----:B------:R2:W-:Y:S01]  /*4f30*/  @!UP0 UTMALDG.3D [UR16], [UR4], desc[UR6] ;  /* 0x00000610040085b4 */ /* 0x0005e20008011000 */
[----:B------:R2:W-:Y:S01]  /*4f40*/  @!P1 SYNCS.ARRIVE.TRANS64.RED.A0TR RZ, [UR21+0x48], R0 ;  /* 0x00004800ffff99a7 */ /* 0x0005e20008300415 */
[----:B------:R-:W-:Y:S01]  /*4f50*/  SYNCS.ARRIVE.TRANS64.RED.A1T0 RZ, [UR29], RZ ;  /* 0x000000ffffff79a7 */ /* 0x000fe2000810041d */
[----:B------:R-:W3:Y:S02]  /*4f60*/  SYNCS.PHASECHK.TRANS64.TRYWAIT P2, [UR21+0x50], R9 ;  /* 0x00005009ff0075a7 */ /* 0x000ee40008041115 */
[----:B--23--:R-:W-:Y:S05]  /*4f70*/  @!P2 BRA `(.L_x_84) ;  /* 0x000000700020a947 */ /* 0x00cfea0003800000 */
.L_x_209:
[----:B------:R-:W-:Y:S01]  /*4f80*/  @!P1 R2UR UR5, R8 ;  /* 0x00000000080592ca */ /* 0x000fe200000e0000 */
[----:B------:R-:W-:Y:S01]  /*4f90*/  VOTEU.ALL UP0, P1 ;  /* 0x0000000000ff7886 */ /* 0x000fe20000800000 */
[----:B------:R-:W-:Y:S01]  /*4fa0*/  @!P1 R2UR UR4, R6 ;  /* 0x00000000060492ca */ /* 0x000fe200000e0000 */
[----:B--2---:R-:W-:Y:S01]  /*4fb0*/  @!P1 IMAD.MOV.U32 R0, RZ, RZ, 0x2000 ;  /* 0x00002000ff009424 */ /* 0x004fe200078e00ff */
        /* <DEDUP_REMOVED lines=8> */
[----:B------:R-:W-:Y:S01]  /*5040*/  IMAD.U32 R18, RZ, RZ, UR5 ;  /* 0x00000005ff127e24 */ /* 0x000fe2000f8e00ff */
[----:B------:R-:W-:Y:S01]  /*5050*/  UMOV UR12, UR36 ;  /* 0x00000024000c7c82 */ /* 0x000fe20008000000 */
        /* <DEDUP_REMOVED lines=10> */
.L_x_211:
        /* <DEDUP_REMOVED lines=24> */
.L_x_213:
[----:B------:R-:W-:Y:S01]  /*5280*/  @!P1 R2UR UR5, R8 ;  /* 0x00000000080592ca */ /* 0x000fe200000e0000 */
[----:B------:R-:W-:Y:S01]  /*5290*/  VOTEU.ALL UP0, P1 ;  /* 0x0000000000ff7886 */ /* 0x000fe20000800000 */
[----:B------:R-:W-:Y:S01]  /*52a0*/  @!P1 R2UR UR4, R6 ;  /* 0x00000000060492ca */ /* 0x000fe200000e0000 */
[----:B--2---:R-:W-:Y:S01]  /*52b0*/  @!P1 IMAD.MOV.U32 R0, RZ, RZ, 0x2000 ;  /* 0x00002000ff009424 */ /* 0x004fe200078e00ff */
[----:B------:R-:W-:Y:S01]  /*52c0*/  UMOV UR6, 0x0 ;  /* 0x0000000000067882 */ /* 0x000fe20000000000 */
[----:B------:R-:W-:Y:S01]  /*52d0*/  UMOV UR7, 0x10000000 ;  /* 0x1000000000077882 */ /* 0x000fe20000000000 */
[----:B------:R-:W-:Y:S01]  /*52e0*/  @!UP0 UIADD3 UR10, UPT, UPT, UR42, 0xc0, URZ ;  /* 0x000000c02a0a8890 */ /* 0x000fe2000fffe0ff */
[----:B------:R-:W-:Y:S01]  /*52f0*/  VIADD R14, R14, 0x1 ;  /* 0x000000010e0e7836 */ /* 0x000fe20000000000 */
[----:B------:R-:W-:Y:S01]  /*5300*/  @!UP0 UIADD3 UR8, UPT, UPT, UR21, 0x4400, URZ ;  /* 0x0000440015088890 */ /* 0x000fe2000fffe0ff */
[----:B------:R-:W-:Y:S01]  /*5310*/  VOTEU.ALL UP0, P1 ;  /* 0x0000000000ff7886 */ /* 0x000fe20000800000 */
[----:B------:R-:W-:Y:S01]  /*5320*/  UMOV UR9, UR25 ;  /* 0x0000001900097c82 */ /* 0x000fe20008000000 */
[----:B------:R-:W-:Y:S02]  /*5330*/  UMOV UR11, UR43 ;  /* 0x0000002b000b7c82 */ /* 0x000fe40008000000 */
[----:B------:R-:W-:Y:S01]  /*5340*/  IMAD.U32 R18, RZ, RZ, UR5 ;  /* 0x00000005ff127e24 */ /* 0x000fe2000f8e00ff */
[----:B------:R-:W-:Y:S01]  /*5350*/  UMOV UR12, UR36 ;  /* 0x00000024000c7c82 */ /* 0x000fe20008000000 */
[----:B------:R-:W-:Y:S03]  /*5360*/  IMAD.U32 R19, RZ, RZ, UR4 ;  /* 0x00000004ff137e24 */ /* 0x000fe6000f8e00ff */
        /* <DEDUP_REMOVED lines=8> */
.L_x_215:
[----:B------:R-:W-:Y:S01]  /*53f0*/  @!P1 IADD3 R6, P0, PT, R16, 0x580, RZ ;  /* 0x0000058010069810 */ /* 0x000fe20007f1e0ff */
[----:B------:R-:W-:Y:S01]  /*5400*/  VOTEU.ALL UP0, P1 ;  /* 0x0000000000ff7886 */ /* 0x000fe20000800000 */
[----:B------:R-:W-:Y:S01]  /*5410*/  UMOV UR6, 0x0 ;  /* 0x0000000000067882 */ /* 0x000fe20000000000 */
[----:B------:R-:W-:Y:S01]  /*5420*/  UMOV UR7, 0x10000000 ;  /* 0x1000000000077882 */ /* 0x000fe20000000000 */
[----:B------:R-:W-:Y:S01]  /*5430*/  @!P1 R2UR UR5, R6 ;  /* 0x00000000060592ca */ /* 0x000fe200000e0000 */
[----:B--2---:R-:W-:Y:S01]  /*5440*/  @!P1 IMAD.X R0, RZ, RZ, R17, P0 ;  /* 0x000000ffff009224 */ /* 0x004fe200000e0611 */
[----:B------:R-:W-:Y:S01]  /*5450*/  @!UP0 UIADD3 UR10, UPT, UPT, UR42, 0xe0, URZ ;  /* 0x000000e02a0a8890 */ /* 0x000fe2000fffe0ff */
[----:B------:R-:W-:Y:S01]  /*5460*/  R2UR UR18, R65 ;  /* 0x00000000411272ca */ /* 0x000fe200000e0000 */
[----:B------:R-:W-:Y:S01]  /*5470*/  @!UP0 UIADD3 UR8, UPT, UPT, UR21, 0x6400, URZ ;  /* 0x0000640015088890 */ /* 0x000fe2000fffe0ff */
[----:B------:R-:W-:Y:S01]  /*5480*/  R2UR UR16, R66 ;  /* 0x00000000421072ca */ /* 0x000fe200000e0000 */
[----:B------:R-:W-:Y:S01]  /*5490*/  VOTEU.ALL UP0, P1 ;  /* 0x0000000000ff7886 */ /* 0x000fe20000800000 */
[----:B------:R-:W-:Y:S01]  /*54a0*/  @!P1 R2UR UR4, R0 ;  /* 0x00000000000492ca */ /* 0x000fe200000e0000 */
[----:B------:R-:W-:Y:S01]  /*54b0*/  UMOV UR9, UR17 ;  /* 0x0000001100097c82 */ /* 0x000fe20008000000 */
[----:B------:R-:W-:Y:S01]  /*54c0*/  UMOV UR11, UR43 ;  /* 0x0000002b000b7c82 */ /* 0x000fe20008000000 */
[----:B------:R-:W-:Y:S01]  /*54d0*/  UMOV UR12, UR36 ;  /* 0x00000024000c7c82 */ /* 0x000fe20008000000 */
[C---:B------:R-:W-:Y:S01]  /*54e0*/  ISETP.NE.AND P0, PT, R14.reuse, 0x2, PT ;  /* 0x000000020e00780c */ /* 0x040fe20003f05270 */
[----:B------:R-:W-:Y:S01]  /*54f0*/  UPLOP3.LUT UP1, UPT, UPT, UPT, UPT, 0x80, 0x8 ;  /* 0x000000000008789c */ /* 0x000fe20003f2f070 */
[----:B------:R-:W-:Y:S01]  /*5500*/  IMAD.U32 R8, RZ, RZ, UR5 ;  /* 0x00000005ff087e24 */ /* 0x000fe2000f8e00ff */
[----:B------:R-:W-:Y:S01]  /*5510*/  UMOV UR36, UR38 ;  /* 0x0000002600247c82 */ /* 0x000fe20008000000 */
[----:B------:R-:W-:Y:S01]  /*5520*/  SEL R0, RZ, 0x1, P0 ;  /* 0x00000001ff007807 */ /* 0x000fe20000000000 */
[----:B------:R-:W-:Y:S01]  /*5530*/  UIADD3 UR20, UPT, UPT, UR13, UR18, URZ ;  /* 0x000000120d147290 */ /* 0x000fe2000fffe0ff */
[----:B------:R-:W-:Y:S01]  /*5540*/  SEL R14, R14, RZ, P0 ;  /* 0x000000ff0e0e7207 */ /* 0x000fe20000000000 */
[----:B------:R-:W-:Y:S01]  /*5550*/  UIADD3 UR16, UPT, UPT, UR14, UR16, URZ ;  /* 0x000000100e107290 */ /* 0x000fe2000fffe0ff */
[----:B------:R-:W-:Y:S01]  /*5560*/  LOP3.LUT R13, R13, R0, RZ, 0x3c, !PT ;  /* 0x000000000d0d7212 */ /* 0x000fe200078e3cff */
[----:B------:R-:W-:Y:S01]  /*5570*/  IMAD.U32 R9, RZ, RZ, UR4 ;  /* 0x00000004ff097e24 */ /* 0x000fe2000f8e00ff */
[----:B------:R-:W-:Y:S04]  /*5580*/  @!P1 R2UR UR4, R8 ;  /* 0x00000000080492ca */ /* 0x000fe800000e0000 */
[----:B------:R-:W-:Y:S11]  /*5590*/  @!P1 R2UR UR5, R9 ;  /* 0x00000000090592ca */ /* 0x000ff600000e0000 */
[----:B------:R-:W-:Y:S02]  /*55a0*/  @!UPT UIADD3 URZ, UPT, UPT, URZ, URZ, URZ ;  /* 0x000000fffffff290 */ /* 0x000fe4000fffe0ff */
[----:B------:R2:W-:Y:S01]  /*55b0*/  @!UP0 UTMALDG.3D [UR8], [UR4], desc[UR6] ;  /* 0x00000608040085b4 */ /* 0x0005e20008011000 */
[----:B------:R2:W-:Y:S01]  /*55c0*/  @!P1 SYNCS.ARRIVE.TRANS64.RED.A0TR RZ, [UR21+0x48], R7 ;  /* 0x00004807ffff99a7 */ /* 0x0005e20008300415 */
[----:B------:R-:W-:Y:S01]  /*55d0*/  SYNCS.ARRIVE.TRANS64.RED.A1T0 RZ, [UR29], RZ ;  /* 0x000000ffffff79a7 */ /* 0x000fe2000810041d */
[----:B------:R-:W-:Y:S05]  /*55e0*/  BRA.U UP2, `(.L_x_88) ;  /* 0xffffffe902f07547 */ /* 0x000fea000b83ffff */
[----:B------:R-:W3:Y:S02]  /*55f0*/  SYNCS.PHASECHK.TRANS64.TRYWAIT P0, [UR21+0x50], R10 ;  /* 0x0000500aff0075a7 */ /* 0x000ee40008001115 */
[----:B---3--:R-:W-:Y:S05]  /*5600*/  @!P0 BRA `(.L_x_89) ;  /* 0x0000006800dc8947 */ /* 0x008fea0003800000 */
.L_x_217:
[----:B------:R-:W4:Y:S02]  /*5610*/  SYNCS.PHASECHK.TRANS64.TRYWAIT P0, [UR21+0x58], R10 ;  /* 0x0000580aff0075a7 */ /* 0x000f240008001115 */
[----:B----4-:R-:W-:Y:S05]  /*5620*/  @!P0 BRA `(.L_x_90) ;  /* 0x0000006800ec8947 */ /* 0x010fea0003800000 */
.L_x_219:
[----:B------:R-:W4:Y:S01]  /*5630*/  SYNCS.PHASECHK.TRANS64.TRYWAIT P0, [UR21+0x60], R10 ;  /* 0x0000600aff0075a7 */ /* 0x000f220008001115 */
[----:B------:R-:W-:Y:S01]  /*5640*/  HFMA2 R0, -RZ, RZ, 0, 5.9604644775390625e-08 ;  /* 0x00000001ff007431 */ /* 0x000fe200000001ff */
[----:B----4-:R-:W-:Y:S06]  /*5650*/  @!P0 BRA `(.L_x_91) ;  /* 0x0000006800f88947 */ /* 0x010fec0003800000 */
.L_x_221:
[----:B------:R-:W-:Y:S02]  /*5660*/  MOV R2, UR21 ;  /* 0x0000001500027c02 */ /* 0x000fe40008000f00 */
[----:B---3--:R-:W-:-:S07]  /*5670*/  SHF.L.U32 R3, R0, 0x1f, RZ ;  /* 0x0000001f00037819 */ /* 0x008fce00000006ff */
.L_x_92:
[----:B---3--:R3:W4:Y:S02]  /*5680*/  SYNCS.PHASECHK.TRANS64.TRYWAIT P0, [R2+URZ+0x68], R3 ;  /* 0x00006803020075a7 */ /* 0x00872400080011ff */
[----:B----4-:R-:W-:Y:S05]  /*5690*/  @!P0 NANOSLEEP.SYNCS 0x989680 ;  /* 0x009896800000895d */ /* 0x010fea0003900000 */
[----:B------:R-:W4:Y:S02]  /*56a0*/  @!P0 SYNCS.PHASECHK.TRANS64 P0, [R2+URZ+0x68], R3 ;  /* 0x00006803020085a7 */ /* 0x000f2400080010ff */
[----:B-12-4-:R-:W-:Y:S05]  /*56b0*/  @P0 EXIT ;  /* 0x000000000000094d */ /* 0x016fea0003800000 */
[----:B------:R-:W-:Y:S05]  /*56c0*/  BRA `(.L_x_92) ;  /* 0xfffffffc00ec7947 */ /* 0x000fea000383ffff */
.L_x_73:
[----:B------:R-:W-:-:S06]  /*56d0*/  UISETP.GE.AND UP0, UPT, UR17, 0x4, UPT ;  /* 0x000000041100788c */ /* 0x000fcc000bf06270 */
[----:B------:R-:W-:-:S13]  /*56e0*/  PLOP3.LUT P0, PT, PT, PT, UP0, 0x80, 0x8 ;  /* 0x000000000008781c */ /* 0x000fda0003f0f008 */
[----:B-1----:R-:W-:Y:S05]  /*56f0*/  @!P0 EXIT ;  /* 0x000000000000894d */ /* 0x002fea0003800000 */
[----:B------:R-:W1:Y:S08]  /*5700*/  S2UR UR4, SR_CgaCtaId ;  /* 0x00000000000479c3 */ /* 0x000e700000008800 */
[----:B------:R-:W-:Y:S01]  /*5710*/  BAR.SYNC.DEFER_BLOCKING 0x6, 0xa0 ;  /* 0x0182800000007b1d */ /* 0x000fe20000010000 */
[C---:B------:R-:W-:Y:S01]  /*5720*/  IMAD.SHL.U32 R5, R75.reuse, 0x20, RZ ;  /* 0x000000204b057824 */ /* 0x040fe200078e00ff */
[C---:B------:R-:W-:Y:S01]  /*5730*/  R2P PR, R75.reuse, 0x6 ;  /* 0x000000064b007804 */ /* 0x040fe20000000000 */
[C---:B------:R-:W-:Y:S01]  /*5740*/  IMAD.SHL.U32 R2, R75.reuse, 0x4, RZ ;  /* 0x000000044b027824 */ /* 0x040fe200078e00ff */
[----:B------:R-:W-:Y:S01]  /*5750*/  CS2R R70, SRZ ;  /* 0x0000000000467805 */ /* 0x000fe2000001ff00 */
[----:B------:R-:W-:Y:S01]  /*5760*/  IMAD.U32 R23, R75, 0x10000, RZ ;  /* 0x000100004b177824 */ /* 0x000fe200078e00ff */
[----:B------:R-:W-:-:S02]  /*5770*/  UMOV UR43, 0x400 ;  /* 0x00000400002b7882 */ /* 0x000fc40000000000 */
[----:B------:R-:W2:Y:S01]  /*5780*/  LDC.64 R60, c[0x0][0x8b0] ;  /* 0x00022c00ff3c7b82 */ /* 0x000ea20000000a00 */
[----:B------:R-:W-:Y:S01]  /*5790*/  LOP3.LUT R3, R5, 0xe0, RZ, 0xc0, !PT ;  /* 0x000000e005037812 */ /* 0x000fe200078ec0ff */
[----:B------:R-:W-:Y:S01]  /*57a0*/  IMAD.SHL.U32 R62, R75, 0x10, RZ ;  /* 0x000000104b3e7824 */ /* 0x000fe200078e00ff */
[----:B------:R-:W-:Y:S01]  /*57b0*/  LOP3.LUT R5, R5, 0x100, RZ, 0xc0, !PT ;  /* 0x0000010005057812 */ /* 0x000fe200078ec0ff */
[----:B------:R-:W-:Y:S01]  /*57c0*/  IMAD.MOV.U32 R74, RZ, RZ, 0x10 ;  /* 0x00000010ff4a7424 */ /* 0x000fe200078e00ff */
[----:B------:R-:W-:Y:S01]  /*57d0*/  LOP3.LUT R2, R3, 0x1c, R2, 0xf8, !PT ;  /* 0x0000001c03027812 */ /* 0x000fe200078ef802 */
[----:B------:R-:W-:Y:S01]  /*57e0*/  IMAD.MOV.U32 R73, RZ, RZ, 0x20 ;  /* 0x00000020ff497424 */ /* 0x000fe200078e00ff */
[----:B------:R-:W-:Y:S01]  /*57f0*/  SHF.R.U32.HI R3, RZ, 0x2, R75 ;  /* 0x00000002ff037819 */ /* 0x000fe2000001164b */
[----:B------:R-:W3:Y:S01]  /*5800*/  LDC.64 R42, c[0x0][0x8a8] ;  /* 0x00022a00ff2a7b82 */ /* 0x000ee20000000a00 */
[----:B------:R-:W-:Y:S01]  /*5810*/  LOP3.LUT R23, R23, 0x600000, RZ, 0xc0, !PT ;  /* 0x0060000017177812 */ /* 0x000fe200078ec0ff */
[----:B------:R-:W-:Y:S01]  /*5820*/  IMAD.MOV.U32 R22, RZ, RZ, RZ ;  /* 0x000000ffff167224 */ /* 0x000fe200078e00ff */
[----:B------:R-:W-:Y:S01]  /*5830*/  LOP3.LUT R62, R5, 0x600, R62, 0xf8, !PT ;  /* 0x00000600053e7812 */ /* 0x000fe200078ef83e */
[----:B------:R-:W-:Y:S01]  /*5840*/  IMAD.MOV.U32 R72, RZ, RZ, RZ ;  /* 0x000000ffff487224 */ /* 0x000fe200078e00ff */
[----:B------:R-:W-:Y:S01]  /*5850*/  LOP3.LUT R3, R2, 0x4, R3, 0x78, !PT ;  /* 0x0000000402037812 */ /* 0x000fe200078e7803 */
[----:B------:R-:W4:Y:S01]  /*5860*/  LDCU UR62, c[0x0][0x370] ;  /* 0x00006e00ff3e77ac */ /* 0x000f220008000800 */
[----:B------:R-:W-:-:S02]  /*5870*/  LOP3.LUT R75, R75, 0x60, RZ, 0xc0, !PT ;  /* 0x000000604b4b7812 */ /* 0x000fc400078ec0ff */
[----:B------:R-:W-:Y:S01]  /*5880*/  LOP3.LUT R62, R62, R3, RZ, 0xfc, !PT ;  /* 0x000000033e3e7212 */ /* 0x000fe200078efcff */
[----:B-1----:R-:W-:Y:S01]  /*5890*/  ULEA UR43, UR4, UR43, 0x18 ;  /* 0x0000002b042b7291 */ /* 0x002fe2000f8ec0ff */
[----:B------:R-:W-:Y:S01]  /*58a0*/  SEL R74, R74, 0xfffffff0, !P2 ;  /* 0xfffffff04a4a7807 */ /* 0x000fe20005000000 */
[----:B------:R-:W1:Y:S01]  /*58b0*/  LDCU.64 UR4, c[0x0][0x890] ;  /* 0x00011200ff0477ac */ /* 0x000e620008000a00 */
[----:B------:R-:W-:Y:S01]  /*58c0*/  SEL R73, R73, 0xffffffe0, !P1 ;  /* 0xffffffe049497807 */ /* 0x000fe20004800000 */
[----:B------:R-:W2:Y:S05]  /*58d0*/  LDCU.64 UR54, c[0x0][0x348] ;  /* 0x00006900ff3677ac */ /* 0x000eaa0008000a00 */
[----:B------:R-:W4:Y:S01]  /*58e0*/  LDS R0, [UR43+0x130] ;  /* 0x0001302bff007984 */ /* 0x000f220008000800 */
[----:B------:R-:W2:Y:S01]  /*58f0*/  LDCU UR42, c[0x0][0xb0c] ;  /* 0x00016180ff2a77ac */ /* 0x000ea20008000800 */
[----:B------:R-:W2:Y:S01]  /*5900*/  LDCU UR39, c[0x0][0xb30] ;  /* 0x00016600ff2777ac */ /* 0x000ea20008000800 */
[----:B------:R-:W2:Y:S01]  /*5910*/  LDCU.64 UR60, c[0x0][0x888] ;  /* 0x00011100ff3c77ac */ /* 0x000ea20008000a00 */
[----:B-1----:R-:W-:Y:S01]  /*5920*/  IMAD.U32 R77, RZ, RZ, UR4 ;  /* 0x00000004ff4d7e24 */ /* 0x002fe2000f8e00ff */
[----:B------:R-:W-:Y:S01]  /*5930*/  UIADD3 UR4, UPT, UPT, UR43, 0x400, URZ ;  /* 0x000004002b047890 */ /* 0x000fe2000fffe0ff */
[----:B------:R-:W-:Y:S01]  /*5940*/  IMAD.U32 R76, RZ, RZ, UR5 ;  /* 0x00000005ff4c7e24 */ /* 0x000fe2000f8e00ff */
[----:B------:R-:W1:Y:S04]  /*5950*/  LDCU.64 UR40, c[0x0][0xb28] ;  /* 0x00016500ff2877ac */ /* 0x000e680008000a00 */
[----:B------:R-:W-:Y:S01]  /*5960*/  IMAD.U32 R68, RZ, RZ, UR4 ;  /* 0x00000004ff447e24 */ /* 0x000fe2000f8e00ff */
[----:B------:R-:W1:Y:S01]  /*5970*/  LDCU.128 UR56, c[0x0][0xb10] ;  /* 0x00016200ff3877ac */ /* 0x000e620008000c00 */
[----:B------:R-:W1:Y:S01]  /*5980*/  LDCU UR53, c[0x0][0x374] ;  /* 0x00006e80ff3577ac */ /* 0x000e620008000800 */
[----:B------:R-:W-:Y:S01]  /*5990*/  UMOV UR52, URZ ;  /* 0x000000ff00347c82 */ /* 0x000fe20008000000 */
[----:B------:R-:W-:Y:S01]  /*59a0*/  UMOV UR47, URZ ;  /* 0x000000ff002f7c82 */ /* 0x000fe20008000000 */
[----:B-1234-:R-:W-:-:S07]  /*59b0*/  IMAD.IADD R23, R0, 0x1, R23 ;  /* 0x0000000100177824 */ /* 0x01efce00078e0217 */
.L_x_168:
[C---:B------:R-:W-:Y:S02]  /*59c0*/  LEA R3, R70.reuse, UR43, 0x3 ;  /* 0x0000002b46037c11 */ /* 0x040fe4000f8e18ff */
[----:B------:R-:W-:Y:S02]  /*59d0*/  SHF.L.U32 R0, R71, 0x1f, RZ ;  /* 0x0000001f47007819 */ /* 0x000fe400000006ff */
[----:B-1----:R-:W-:Y:S02]  /*59e0*/  LEA R5, R70, UR43, 0x4 ;  /* 0x0000002b46057c11 */ /* 0x002fe4000f8e20ff */
[----:B------:R-:W1:Y:S02]  /*59f0*/  SYNCS.PHASECHK.TRANS64.TRYWAIT P0, [R3+URZ+0x80], R0 ;  /* 0x00008000030075a7 */ /* 0x000e6400080011ff */
[----:B-1----:R-:W-:Y:S05]  /*5a00*/  @!P0 BRA `(.L_x_93) ;  /* 0x0000006800248947 */ /* 0x002fea0003800000 */
.L_x_222:
[----:B------:R-:W2:Y:S01]  /*5a10*/  LDS.128 R4, [R5+0x110] ;  /* 0x0001100005047984 */ /* 0x000ea20000000c00 */
        /* <DEDUP_REMOVED lines=10> */
[----:B------:R-:W-:Y:S01]  /*5ac0*/  PLOP3.LUT P0, PT, PT, PT, UP1, 0x80, 0x8 ;  /* 0x000000000008781c */ /* 0x000fe20003f0f018 */
[----:B------:R-:W-:Y:S06]  /*5ad0*/  UP2UR UR4, UPR, URZ, 0x2 ;  /* 0x00000002ff047883 */ /* 0x000fec0008000000 */
[----:B------:R-:W-:Y:S06]  /*5ae0*/  IMAD.U32 R78, RZ, RZ, UR4 ;  /* 0x00000004ff4e7e24 */ /* 0x000fec000f8e00ff */
[----:B-1----:R-:W-:Y:S02]  /*5af0*/  @P0 SHF.R.U32.HI R0, RZ, 0x10, R5 ;  /* 0x00000010ff000819 */ /* 0x002fe40000011605 */
        /* <DEDUP_REMOVED lines=12> */
[----:B------:R-:W2:Y:S01]  /*5bc0*/  LDCU UR12, c[0x0][0xb20] ;  /* 0x00016400ff0c77ac */ /* 0x000ea20008000800 */
[----:B------:R-:W-:Y:S02]  /*5bd0*/  UIMAD.WIDE.U32 UR4, UR53, UR59, URZ ;  /* 0x0000003b350472a5 */ /* 0x000fe4000f8e00ff */
[----:B------:R-:W-:Y:S02]  /*5be0*/  UIMAD.WIDE.U32 UR6, UR62, UR56, URZ ;  /* 0x000000383e0672a5 */ /* 0x000fe4000f8e00ff */
[----:B------:R-:W-:Y:S02]  /*5bf0*/  UISETP.NE.AND UP0, UPT, UR58, 0x1, UPT ;  /* 0x000000013a00788c */ /* 0x000fe4000bf05270 */
[----:B------:R-:W-:Y:S02]  /*5c00*/  UIMAD.WIDE.U32 UR8, UR37, UR59, URZ ;  /* 0x0000003b250872a5 */ /* 0x000fe4000f8e00ff */
[----:B------:R-:W-:Y:S02]  /*5c10*/  UIMAD.WIDE.U32 UR10, UR38, UR56, URZ ;  /* 0x00000038260a72a5 */ /* 0x000fe4000f8e00ff */
[----:B------:R-:W-:Y:S02]  /*5c20*/  UISETP.NE.AND UP1, UPT, UR42, 0x1, UPT ;  /* 0x000000012a00788c */ /* 0x000fe4000bf25270 */
[----:B------:R-:W-:Y:S01]  /*5c30*/  UISETP.NE.AND UP2, UPT, UR45, 0x1, UPT ;  /* 0x000000012d00788c */ /* 0x000fe2000bf45270 */
[----:B------:R-:W-:Y:S02]  /*5c40*/  UMOV UR4, UR5 ;  /* 0x0000000500047c82 */ /* 0x000fe40008000000 */
[----:B--2---:R-:W-:Y:S03]  /*5c50*/  USHF.R.U32.HI UR5, URZ, UR12, UR4 ;  /* 0x0000000cff057299 */ /* 0x004fe60008011604 */
[----:B------:R-:W-:Y:S02]  /*5c60*/  UMOV UR4, UR7 ;  /* 0x0000000700047c82 */ /* 0x000fe40008000000 */
[----:B------:R-:W-:Y:S02]  /*5c70*/  USHF.R.U32.HI UR7, URZ, UR57, UR4 ;  /* 0x00000039ff077299 */ /* 0x000fe40008011604 */
[----:B------:R-:W-:Y:S02]  /*5c80*/  USEL UR4, UR53, UR5, !UP0 ;  /* 0x0000000535047287 */ /* 0x000fe4000c000000 */
[----:B------:R-:W-:Y:S01]  /*5c90*/  USEL UR7, UR62, UR7, !UP1 ;  /* 0x000000073e077287 */ /* 0x000fe2000c800000 */
[----:B------:R-:W-:Y:S01]  /*5ca0*/  UMOV UR5, UR9 ;  /* 0x0000000900057c82 */ /* 0x000fe20008000000 */
[----:B------:R-:W-:Y:S02]  /*5cb0*/  UIMAD.WIDE.U32 UR8, UR4, UR40, URZ ;  /* 0x00000028040872a5 */ /* 0x000fe4000f8e00ff */
[----:B------:R-:W-:Y:S03]  /*5cc0*/  USHF.R.U32.HI UR6, URZ, UR12, UR5 ;  /* 0x0000000cff067299 */ /* 0x000fe60008011605 */
[----:B------:R-:W-:Y:S01]  /*5cd0*/  UMOV UR5, UR11 ;  /* 0x0000000b00057c82 */ /* 0x000fe20008000000 */
[----:B------:R-:W-:Y:S02]  /*5ce0*/  UIMAD.WIDE.U32 UR10, UR7, UR40, URZ ;  /* 0x00000028070a72a5 */ /* 0x000fe4000f8e00ff */
[----:B------:R-:W-:Y:S02]  /*5cf0*/  USHF.R.U32.HI UR12, URZ, UR57, UR5 ;  /* 0x00000039ff0c7299 */ /* 0x000fe40008011605 */
[----:B------:R-:W-:Y:S01]  /*5d00*/  USEL UR6, UR37, UR6, !UP0 ;  /* 0x0000000625067287 */ /* 0x000fe2000c000000 */
[----:B------:R-:W-:Y:S02]  /*5d10*/  UMOV UR5, UR9 ;  /* 0x0000000900057c82 */ /* 0x000fe40008000000 */
[----:B------:R-:W-:Y:S01]  /*5d20*/  UMOV UR10, UR11 ;  /* 0x0000000b000a7c82 */ /* 0x000fe20008000000 */
[----:B------:R-:W-:Y:S02]  /*5d30*/  @UP2 USHF.R.U32.HI UR4, URZ, UR41, UR5 ;  /* 0x00000029ff042299 */ /* 0x000fe40008011605 */
[----:B------:R-:W-:Y:S02]  /*5d40*/  @UP2 USHF.R.U32.HI UR7, URZ, UR41, UR10 ;  /* 0x00000029ff072299 */ /* 0x000fe4000801160a */
[----:B------:R-:W-:Y:S02]  /*5d50*/  UIMAD UR4, UR45, UR4, URZ ;  /* 0x000000042d0472a4 */ /* 0x000fe4000f8e02ff */
        /* <DEDUP_REMOVED lines=8> */
[----:B------:R-:W-:Y:S02]  /*5de0*/  USEL UR11, UR6, UR4, !UP2 ;  /* 0x00000004060b7287 */ /* 0x000fe4000d000000 */
[----:B------:R-:W-:Y:S02]  /*5df0*/  UIADD3 UR8, UPT, UPT, -UR5, URZ, URZ ;  /* 0x000000ff05087290 */ /* 0x000fe4000fffe1ff */
[----:B------:R-:W-:Y:S01]  /*5e00*/  UIADD3 UR10, UPT, UPT, -UR11, URZ, URZ ;  /* 0x000000ff0b0a7290 */ /* 0x000fe2000fffe1ff */
[----:B------:R-:W-:Y:S01]  /*5e10*/  @!UP0 UMOV UR4, UR9 ;  /* 0x0000000900048c82 */ /* 0x000fe20008000000 */
[----:B------:R-:W-:Y:S02]  /*5e20*/  UIADD3 UR9, UPT, UPT, -UR6, URZ, URZ ;  /* 0x000000ff06097290 */ /* 0x000fe4000fffe1ff */
[----:B------:R-:W-:Y:S02]  /*5e30*/  @!UP0 USHF.R.U32.HI UR4, URZ, UR41, UR4 ;  /* 0x00000029ff048299 */ /* 0x000fe40008011604 */
[----:B------:R-:W-:Y:S02]  /*5e40*/  UIMAD UR10, UR45, UR10, UR6 ;  /* 0x0000000a2d0a72a4 */ /* 0x000fe4000f8e0206 */
[----:B------:R-:W-:Y:S04]  /*5e50*/  @!UP0 USEL UR4, UR5, UR4, !UP2 ;  /* 0x0000000405048287 */ /* 0x000fe8000d000000 */
[----:B------:R-:W-:Y:S02]  /*5e60*/  @!UP0 UIMAD UR10, UR7, UR10, UR4 ;  /* 0x0000000a070a82a4 */ /* 0x000fe4000f8e0204 */
[----:B------:R-:W-:Y:S02]  /*5e70*/  @!UP0 UIADD3 UR11, UPT, UPT, UR11, -UR4, URZ ;  /* 0x800000040b0b8290 */ /* 0x000fe4000fffe0ff */
[----:B------:R-:W-:Y:S02]  /*5e80*/  UIMAD UR7, UR42, UR8, UR38 ;  /* 0x000000082a0772a4 */ /* 0x000fe4000f8e0226 */
[----:B------:R-:W-:Y:S02]  /*5e90*/  @!UP0 UIMAD UR6, UR11, UR45, UR5 ;  /* 0x0000002d0b0682a4 */ /* 0x000fe4000f8e0205 */
[----:B------:R-:W-:Y:S01]  /*5ea0*/  UIMAD UR4, UR58, UR9, UR37 ;  /* 0x000000093a0472a4 */ /* 0x000fe2000f8e0225 */
[----:B------:R-:W-:Y:S02]  /*5eb0*/  @!UP0 UMOV UR5, UR10 ;  /* 0x0000000a00058c82 */ /* 0x000fe40008000000 */
[----:B------:R-:W-:Y:S02]  /*5ec0*/  UIMAD UR38, UR5, UR42, UR7 ;  /* 0x0000002a052672a4 */ /* 0x000fe4000f8e0207 */
[----:B------:R-:W-:Y:S11]  /*5ed0*/  UIMAD UR37, UR6, UR58, UR4 ;  /* 0x0000003a062572a4 */ /* 0x000ff6000f8e0204 */
[----:B------:R-:W-:Y:S01]  /*5ee0*/  @!UPT UIADD3 URZ, UPT, UPT, URZ, URZ, URZ ;  /* 0x000000fffffff290 */ /* 0x000fe2000fffe0ff */
.L_x_94:
[----:B------:R-:W-:Y:S01]  /*5ef0*/  UISETP.NE.AND UP0, UPT, UR39, 0x1, UPT ;  /* 0x000000012700788c */ /* 0x000fe2000bf05270 */
[----:B------:R-:W-:Y:S01]  /*5f00*/  LOP3.LUT P0, RZ, R68, 0x3f0, RZ, 0xc0, !PT ;  /* 0x000003f044ff7812 */ /* 0x000fe2000780c0ff */
[----:B------:R-:W-:Y:S01]  /*5f10*/  USHF.L.U32 UR50, UR16, 0x6, URZ ;  /* 0x0000000610327899 */ /* 0x000fe200080006ff */
[----:B------:R-:W-:Y:S01]  /*5f20*/  BSSY.RECONVERGENT B6, `(.L_x_95) ;  /* 0x0000034000067945 */ /* 0x000fe20003800200 */
[----:B------:R-:W-:Y:S01]  /*5f30*/  USHF.L.U32 UR49, UR20, 0x8, URZ ;  /* 0x0000000814317899 */ /* 0x000fe200080006ff */
[----:B------:R-:W-:Y:S06]  /*5f40*/  IADD3 R70, PT, PT, R70, 0x1, RZ ;  /* 0x0000000146467810 */ /* 0x000fec0007ffe0ff */
[----:B------:R-:W2:Y:S01]  /*5f50*/  @!UP0 LDCU.128 UR12, c[0x0][0xb10] ;  /* 0x00016200ff0c87ac */ /* 0x000ea20008000c00 */
[----:B------:R-:W3:Y:S01]  /*5f60*/  @!UP0 LDCU UR5, c[0x0][0xb0c] ;  /* 0x00016180ff0587ac */ /* 0x000ee20008000800 */
[----:B------:R-:W4:Y:S01]  /*5f70*/  @!UP0 LDCU UR10, c[0x0][0xb20] ;  /* 0x00016400ff0a87ac */ /* 0x000f220008000800 */
[----:B--2---:R-:W-:Y:S02]  /*5f80*/  UIMAD.WIDE.U32 UR8, UR38, UR12, URZ ;  /* 0x0000000c260872a5 */ /* 0x004fe4000f8e00ff */
[----:B------:R-:W-:Y:S02]  /*5f90*/  UIMAD.WIDE.U32 UR6, UR37, UR15, URZ ;  /* 0x0000000f250672a5 */ /* 0x000fe4000f8e00ff */
[----:B------:R-:W-:Y:S03]  /*5fa0*/  @!UP0 UISETP.NE.AND UP1, UPT, UR14, 0x1, UPT ;  /* 0x000000010e00888c */ /* 0x000fe6000bf25270 */
[----:B------:R-:W-:Y:S01]  /*5fb0*/  @!UP0 UMOV UR4, UR9 ;  /* 0x0000000900048c82 */ /* 0x000fe20008000000 */
[----:B---3--:R-:W-:Y:S02]  /*5fc0*/  @!UP0 UISETP.NE.AND UP2, UPT, UR5, 0x1, UPT ;  /* 0x000000010500888c */ /* 0x008fe4000bf45270 */
[----:B------:R-:W-:Y:S01]  /*5fd0*/  @!UP0 USHF.R.U32.HI UR4, URZ, UR13, UR4 ;  /* 0x0000000dff048299 */ /* 0x000fe20008011604 */
[----:B------:R-:W-:Y:S02]  /*5fe0*/  @!UP0 UMOV UR6, UR7 ;  /* 0x0000000700068c82 */ /* 0x000fe40008000000 */
[----:B----4-:R-:W-:Y:S02]  /*5ff0*/  @!UP0 USHF.R.U32.HI UR6, URZ, UR10, UR6 ;  /* 0x0000000aff068299 */ /* 0x010fe40008011606 */
[----:B------:R-:W-:Y:S02]  /*6000*/  @!UP0 USEL UR7, UR38, UR4, !UP2 ;  /* 0x0000000426078287 */ /* 0x000fe4000d000000 */
[----:B------:R-:W-:Y:S04]  /*6010*/  @!UP0 USEL UR6, UR37, UR6, !UP1 ;  /* 0x0000000625068287 */ /* 0x000fe8000c800000 */
[----:B------:R-:W-:Y:S02]  /*6020*/  @!UP0 UIADD3 UR4, UPT, UPT, -UR7, UR6, URZ ;  /* 0x0000000607048290 */ /* 0x000fe4000fffe1ff */
[----:B------:R-:W-:Y:S02]  /*6030*/  @!UP0 UIADD3 UR6, UPT, UPT, UR7, -UR6, URZ ;  /* 0x8000000607068290 */ /* 0x000fe4000fffe0ff */
[----:B------:R-:W-:Y:S02]  /*6040*/  @!UP0 UIMAD UR38, UR4, UR5, UR38 ;  /* 0x00000005042682a4 */ /* 0x000fe4000f8e0226 */
[----:B------:R-:W-:Y:S01]  /*6050*/  @!UP0 UIMAD UR37, UR6, UR14, UR37 ;  /* 0x0000000e062582a4 */ /* 0x000fe2000f8e0225 */
[----:B------:R-:W-:Y:S11]  /*6060*/  @!P0 BRA `(.L_x_96) ;  /* 0x00000000007c8947 */ /* 0x000ff60003800000 */
[----:B------:R-:W2:Y:S01]  /*6070*/  LDCU.64 UR8, c[0x4][0x80] ;  /* 0x01001000ff0877ac */ /* 0x000ea20008000a00 */
[----:B------:R-:W-:Y:S01]  /*6080*/  MOV R2, 0x0 ;  /* 0x0000000000027802 */ /* 0x000fe20000000f00 */
[----:B------:R-:W-:Y:S02]  /*6090*/  HFMA2 R12, -RZ, RZ, 0, 5.9604644775390625e-08 ;  /* 0x00000001ff0c7431 */ /* 0x000fe400000001ff */
[----:B------:R-:W-:Y:S01]  /*60a0*/  IMAD.MOV.U32 R8, RZ, RZ, 0x70 ;  /* 0x00000070ff087424 */ /* 0x000fe200078e00ff */
[----:B------:R3:W4:Y:S01]  /*60b0*/  LDC.64 R14, c[0x4][R2] ;  /* 0x01000000020e7b82 */ /* 0x0007220000000a00 */
[----:B------:R-:W1:Y:S01]  /*60c0*/  LDCU.64 UR6, c[0x4][0x88] ;  /* 0x01001100ff0677ac */ /* 0x000e620008000a00 */
[----:B------:R-:W-:Y:S01]  /*60d0*/  IMAD.MOV.U32 R13, RZ, RZ, RZ ;  /* 0x000000ffff0d7224 */ /* 0x000fe200078e00ff */
[----:B------:R-:W1:Y:S01]  /*60e0*/  LDCU.64 UR4, c[0x4][0x8] ;  /* 0x01000100ff0477ac */ /* 0x000e620008000a00 */
[----:B--2---:R-:W-:Y:S01]  /*60f0*/  MOV R5, UR9 ;  /* 0x0000000900057c02 */ /* 0x004fe20008000f00 */
[----:B------:R-:W-:Y:S01]  /*6100*/  IMAD.U32 R4, RZ, RZ, UR8 ;  /* 0x00000008ff047e24 */ /* 0x000fe2000f8e00ff */
[----:B-1----:R-:W-:Y:S01]  /*6110*/  MOV R7, UR7 ;  /* 0x0000000700077c02 */ /* 0x002fe20008000f00 */
[----:B------:R-:W-:Y:S01]  /*6120*/  IMAD.U32 R6, RZ, RZ, UR6 ;  /* 0x00000006ff067e24 */ /* 0x000fe2000f8e00ff */
[----:B------:R-:W-:Y:S01]  /*6130*/  MOV R11, UR5 ;  /* 0x00000005000b7c02 */ /* 0x000fe20008000f00 */
[----:B------:R-:W-:Y:S02]  /*6140*/  IMAD.U32 R10, RZ, RZ, UR4 ;  /* 0x00000004ff0a7e24 */ /* 0x000fe4000f8e00ff */
[----:B------:R-:W-:Y:S07]  /*6150*/  LEPC R20, `(.L_x_97) ;  /* 0x000000001014794e */ /* 0x000fee0000000000 */
[----:B---345:R-:W-:Y:S05]  /*6160*/  CALL.ABS.NOINC R14 ;  /* 0x000000000e007343 */ /* 0x038fea0003c00000 */
.L_x_97:
[----:B------:R-:W1:Y:S01]  /*6170*/  LDCU.64 UR8, c[0x4][0x80] ;  /* 0x01001000ff0877ac */ /* 0x000e620008000a00 */
[----:B------:R-:W2:Y:S01]  /*6180*/  LDC.64 R2, c[0x4][R2] ;  /* 0x0100000002027b82 */ /* 0x000ea20000000a00 */
[----:B------:R-:W-:Y:S02]  /*6190*/  HFMA2 R12, -RZ, RZ, 0, 5.9604644775390625e-08 ;  /* 0x00000001ff0c7431 */ /* 0x000fe400000001ff */
[----:B------:R-:W-:Y:S02]  /*61a0*/  IMAD.MOV.U32 R8, RZ, RZ, 0x70 ;  /* 0x00000070ff087424 */ /* 0x000fe400078e00ff */
[----:B------:R-:W-:Y:S01]  /*61b0*/  IMAD.MOV.U32 R13, RZ, RZ, RZ ;  /* 0x000000ffff0d7224 */ /* 0x000fe200078e00ff */
[----:B------:R-:W3:Y:S01]  /*61c0*/  LDCU.64 UR6, c[0x4][0x88] ;  /* 0x01001100ff0677ac */ /* 0x000ee20008000a00 */
[----:B------:R-:W4:Y:S01]  /*61d0*/  LDCU.64 UR4, c[0x4][0x8] ;  /* 0x01000100ff0477ac */ /* 0x000f220008000a00 */
[----:B-1----:R-:W-:Y:S02]  /*61e0*/  MOV R4, UR8 ;  /* 0x0000000800047c02 */ /* 0x002fe40008000f00 */
[----:B------:R-:W-:Y:S02]  /*61f0*/  MOV R5, UR9 ;  /* 0x0000000900057c02 */ /* 0x000fe40008000f00 */
[----:B---3--:R-:W-:Y:S01]  /*6200*/  MOV R7, UR7 ;  /* 0x0000000700077c02 */ /* 0x008fe20008000f00 */
[----:B------:R-:W-:Y:S01]  /*6210*/  IMAD.U32 R6, RZ, RZ, UR6 ;  /* 0x00000006ff067e24 */ /* 0x000fe2000f8e00ff */
[----:B----4-:R-:W-:Y:S01]  /*6220*/  MOV R11, UR5 ;  /* 0x00000005000b7c02 */ /* 0x010fe20008000f00 */
[----:B------:R-:W-:Y:S02]  /*6230*/  IMAD.U32 R10, RZ, RZ, UR4 ;  /* 0x00000004ff0a7e24 */ /* 0x000fe4000f8e00ff */
[----:B------:R-:W-:Y:S07]  /*6240*/  LEPC R20, `(.L_x_96) ;  /* 0x000000001014794e */ /* 0x000fee0000000000 */
[----:B--2---:R-:W-:Y:S05]  /*6250*/  CALL.ABS.NOINC R2 ;  /* 0x0000000002007343 */ /* 0x004fea0003c00000 */
.L_x_96:
[----:B------:R-:W-:Y:S05]  /*6260*/  BSYNC.RECONVERGENT B6 ;  /* 0x0000000000067941 */ /* 0x000fea0003800200 */
.L_x_95:
[----:B------:R-:W-:Y:S02]  /*6270*/  R2UR UR6, R67 ;  /* 0x00000000430672ca */ /* 0x000fe400000e0000 */
[----:B------:R-:W-:Y:S02]  /*6280*/  R2UR UR5, R77 ;  /* 0x000000004d0572ca */ /* 0x000fe400000e0000 */
[----:B------:R-:W-:Y:S02]  /*6290*/  R2UR UR4, R76 ;  /* 0x000000004c0472ca */ /* 0x000fe400000e0000 */
[----:B------:R-:W-:Y:S02]  /*62a0*/  ISETP.NE.U32.AND P4, PT, R60, RZ, PT ;  /* 0x000000ff3c00720c */ /* 0x000fe40003f85070 */
[----:B------:R-:W-:Y:S02]  /*62b0*/  ISETP.NE.U32.AND P2, PT, RZ, UR60, PT ;  /* 0x0000003cff007c0c */ /* 0x000fe4000bf45070 */
[----:B------:R-:W-:Y:S02]  /*62c0*/  ISETP.NE.AND.EX P4, PT, R61, RZ, PT, P4 ;  /* 0x000000ff3d00720c */ /* 0x000fe40003f85340 */
[----:B------:R-:W-:Y:S01]  /*62d0*/  ISETP.NE.AND.EX P2, PT, RZ, UR61, PT, P2 ;  /* 0x0000003dff007c0c */ /* 0x000fe2000bf45320 */
[----:B------:R-:W-:Y:S02]  /*62e0*/  UISETP.NE.AND UP2, UPT, UR6, URZ, UPT ;  /* 0x000000ff0600728c */ /* 0x000fe4000bf45270 */
[----:B------:R-:W-:Y:S04]  /*62f0*/  UISETP.NE.U32.AND UP0, UPT, UR5, URZ, UPT ;  /* 0x000000ff0500728c */ /* 0x000fe8000bf05070 */
[----:B------:R-:W-:Y:S01]  /*6300*/  UISETP.NE.AND.EX UP1, UPT, UR4, URZ, UPT, UP0 ;  /* 0x000000ff0400728c */ /* 0x000fe2000bf25300 */
[----:B------:R-:W-:Y:S01]  /*6310*/  PLOP3.LUT P1, PT, PT, PT, UP2, 0x80, 0x8 ;  /* 0x000000000008781c */ /* 0x000fe20003f2f028 */
[----:B------:R-:W-:Y:S03]  /*6320*/  UPLOP3.LUT UP0, UPT, UPT, UPT, UPT, 0x40, 0x4 ;  /* 0x000000000004789c */ /* 0x000fe60003f0e870 */
[----:B------:R-:W-:Y:S06]  /*6330*/  @UP2 UPLOP3.LUT UP0, UPT, UPT, UPT, UP1, 0x80, 0x8 ;  /* 0x000000000008289c */ /* 0x000fec0003f0f010 */
[----:B------:R-:W-:Y:S01]  /*6340*/  PLOP3.LUT P0, PT, PT, PT, UP0, 0x80, 0x8 ;  /* 0x000000000008781c */ /* 0x000fe20003f0f008 */
[----:B------:R-:W-:Y:S01]  /*6350*/  @!UPT UIADD3 URZ, UPT, UPT, URZ, URZ, URZ ;  /* 0x000000fffffff290 */ /* 0x000fe2000fffe0ff */
[----:B------:R-:W-:Y:S11]  /*6360*/  BRA.U !UP1, `(.L_x_98) ;  /* 0x0000000109407547 */ /* 0x000ff6000b800000 */
[----:B------:R-:W-:Y:S01]  /*6370*/  UISETP.NE.U32.AND UP0, UPT, UR60, URZ, UPT ;  /* 0x000000ff3c00728c */ /* 0x000fe2000bf05070 */
[----:B------:R-:W-:Y:S01]  /*6380*/  R2UR UR6, R77 ;  /* 0x000000004d0672ca */ /* 0x000fe200000e0000 */
[----:B------:R-:W2:Y:S01]  /*6390*/  LDCU.64 UR8, c[0x0][0x358] ;  /* 0x00006b00ff0877ac */ /* 0x000ea20008000a00 */
[----:B------:R-:W-:Y:S02]  /*63a0*/  HFMA2 R63, -RZ, RZ, 0, 5.9604644775390625e-08 ;  /* 0x00000001ff3f7431 */ /* 0x000fe400000001ff */
[----:B-1----:R-:W-:Y:S01]  /*63b0*/  IMAD.MOV.U32 R0, RZ, RZ, 0x1 ;  /* 0x00000001ff007424 */ /* 0x002fe200078e00ff */
[----:B------:R-:W-:Y:S06]  /*63c0*/  UISETP.NE.AND.EX UP0, UPT, UR61, URZ, UPT, UP0 ;  /* 0x000000ff3d00728c */ /* 0x000fec000bf05300 */
[----:B------:R-:W-:Y:S05]  /*63d0*/  PLOP3.LUT P3, PT, PT, PT, UP0, 0x80, 0x8 ;  /* 0x000000000008781c */ /* 0x000fea0003f6f008 */
[----:B------:R-:W1:Y:S01]  /*63e0*/  @UP0 LDCU.64 UR4, c[0x0][0x888] ;  /* 0x00011100ff0407ac */ /* 0x000e620008000a00 */
[----:B------:R-:W-:Y:S07]  /*63f0*/  @UP0 UIMAD UR6, UR36, UR6, URZ ;  /* 0x00000006240602a4 */ /* 0x000fee000f8e02ff */
[----:B------:R-:W-:Y:S01]  /*6400*/  @!P3 PRMT R63, R0, 0x7610, R63 ;  /* 0x00007610003fb816 */ /* 0x000fe2000000003f */
[----:B-1----:R-:W-:Y:S06]  /*6410*/  @UP0 UIMAD.WIDE UR4, UR6, 0x4, UR4 ;  /* 0x00000004060408a5 */ /* 0x002fec000f8e0204 */
[----:B------:R-:W-:Y:S02]  /*6420*/  IMAD.U32 R2, RZ, RZ, UR4 ;  /* 0x00000004ff027e24 */ /* 0x000fe4000f8e00ff */
[----:B------:R-:W-:Y:S03]  /*6430*/  IMAD.U32 R3, RZ, RZ, UR5 ;  /* 0x00000005ff037e24 */ /* 0x000fe6000f8e00ff */
[----:B------:R-:W1:Y:S02]  /*6440*/  @!UP0 LDCU UR4, c[0x0][0x880] ;  /* 0x00011000ff0487ac */ /* 0x000e640008000800 */
[----:B--2--5:R2:W5:Y:S02]  /*6450*/  @P3 LDG.E R27, desc[UR8][R2.64] ;  /* 0x00000008021b3981 */ /* 0x024564000c1e1900 */
[----:B-12---:R-:W-:Y:S02]  /*6460*/  @!P3 MOV R27, UR4 ;  /* 0x00000004001bbc02 */ /* 0x006fe40008000f00 */
.L_x_98:
[----:B------:R-:W-:Y:S05]  /*6470*/  @!P4 BRA `(.L_x_99) ;  /* 0x000000000024c947 */ /* 0x000fea0003800000 */
[----:B------:R-:W-:Y:S01]  /*6480*/  ISETP.NE.U32.AND P3, PT, R42, RZ, PT ;  /* 0x000000ff2a00720c */ /* 0x000fe20003f65070 */
[----:B------:R-:W2:Y:S03]  /*6490*/  LDCU.64 UR4, c[0x0][0x358] ;  /* 0x00006b00ff0477ac */ /* 0x000ea60008000a00 */
[----:B------:R-:W-:Y:S11]  /*64a0*/  ISETP.NE.AND.EX P3, PT, R43, RZ, PT, P3 ;  /* 0x000000ff2b00720c */ /* 0x000ff60003f65330 */
[----:B------:R-:W-:Y:S02]  /*64b0*/  @!UPT UIADD3 URZ, UPT, UPT, URZ, URZ, URZ ;  /* 0x000000fffffff290 */ /* 0x000fe4000fffe0ff */
[----:B------:R-:W3:Y:S01]  /*64c0*/  @P3 LDC.64 R2, c[0x0][0x8a8] ;  /* 0x00022a00ff023b82 */ /* 0x000ee20000000a00 */
[----:B-1----:R-:W-:Y:S04]  /*64d0*/  @P3 IMAD R0, R60, UR36, RZ ;  /* 0x000000243c003c24 */ /* 0x002fe8000f8e02ff */
[----:B---3--:R-:W-:Y:S05]  /*64e0*/  @P3 IMAD.WIDE R2, R0, 0x4, R2 ;  /* 0x0000000400023825 */ /* 0x008fea00078e0202 */
[----:B--2--5:R2:W5:Y:S02]  /*64f0*/  @P3 LDG.E R24, desc[UR4][R2.64] ;  /* 0x0000000402183981 */ /* 0x024564000c1e1900 */
[----:B--2---:R-:W3:Y:S02]  /*6500*/  @!P3 LDC R24, c[0x0][0x8a0] ;  /* 0x00022800ff18bb82 */ /* 0x004ee40000000800 */
.L_x_99:
[----:B-----5:R-:W-:Y:S01]  /*6510*/  FSETP.NEU.AND P3, PT, R27, RZ, PT ;  /* 0x000000ff1b00720b */ /* 0x020fe20003f6d000 */
[----:B------:R-:W-:Y:S01]  /*6520*/  IMAD.SHL.U32 R86, R62, 0x4, RZ ;  /* 0x000000043e567824 */ /* 0x000fe200078e00ff */
[----:B------:R-:W-:Y:S01]  /*6530*/  SEL R5, RZ, 0xffffffff, P2 ;  /* 0xffffffffff057807 */ /* 0x000fe20001000000 */
[----:B------:R-:W-:Y:S01]  /*6540*/  BSSY B1, `(.L_x_100) ;  /* 0x0000043000017945 */ /* 0x000fe20003800000 */
[----:B------:R-:W-:Y:S01]  /*6550*/  @P1 LOP3.LUT P2, RZ, R63, 0xff, RZ, 0xc0, !PT ;  /* 0x000000ff3fff1812 */ /* 0x000fe2000784c0ff */
[----:B------:R-:W-:Y:S01]  /*6560*/  VIADD R81, R86, UR43 ;  /* 0x0000002b56517c36 */ /* 0x000fe20008000000 */
[----:B------:R-:W-:Y:S01]  /*6570*/  @P1 SEL R2, RZ, 0xffffffff, P3 ;  /* 0xffffffffff021807 */ /* 0x000fe20001800000 */
[----:B------:R-:W-:Y:S01]  /*6580*/  IMAD.MOV.U32 R87, RZ, RZ, 0x1 ;  /* 0x00000001ff577424 */ /* 0x000fe200078e00ff */
[----:B------:R-:W-:Y:S01]  /*6590*/  LEA R82, R22, UR43, 0x3 ;  /* 0x0000002b16527c11 */ /* 0x000fe2000f8e18ff */
[----:B------:R-:W-:Y:S01]  /*65a0*/  IMAD.MOV.U32 R85, RZ, RZ, RZ ;  /* 0x000000ffff557224 */ /* 0x000fe200078e00ff */
[----:B------:R-:W-:Y:S02]  /*65b0*/  @P0 SEL R2, R5, R2, !P2 ;  /* 0x0000000205020207 */ /* 0x000fe40005000000 */
[----:B------:R-:W-:Y:S02]  /*65c0*/  CS2R R46, SRZ ;  /* 0x00000000002e7805 */ /* 0x000fe4000001ff00 */
[----:B------:R-:W-:Y:S02]  /*65d0*/  SHF.L.U32 R3, R72, 0x1f, RZ ;  /* 0x0000001f48037819 */ /* 0x000fe400000006ff */
[----:B------:R-:W-:Y:S02]  /*65e0*/  CS2R R44, SRZ ;  /* 0x00000000002c7805 */ /* 0x000fe4000001ff00 */
[----:B------:R-:W-:Y:S02]  /*65f0*/  @P1 LOP3.LUT R2, R2, 0x1, RZ, 0xc0, !PT ;  /* 0x0000000102021812 */ /* 0x000fe400078ec0ff */
[----:B------:R-:W-:Y:S02]  /*6600*/  CS2R R50, SRZ ;  /* 0x0000000000327805 */ /* 0x000fe4000001ff00 */
[----:B------:R-:W-:Y:S02]  /*6610*/  PLOP3.LUT P2, PT, PT, PT, UP1, 0x80, 0x8 ;  /* 0x000000000008781c */ /* 0x000fe40003f4f018 */
[----:B------:R-:W-:Y:S02]  /*6620*/  CS2R R48, SRZ ;  /* 0x0000000000307805 */ /* 0x000fe4000001ff00 */
[----:B------:R-:W-:Y:S02]  /*6630*/  ISETP.NE.U32.OR P6, PT, R2, 0x1, !P1 ;  /* 0x000000010200780c */ /* 0x000fe40004fc5470 */
[----:B------:R-:W-:Y:S02]  /*6640*/  CS2R R54, SRZ ;  /* 0x0000000000367805 */ /* 0x000fe4000001ff00 */
[C---:B------:R-:W-:Y:S02]  /*6650*/  LEA.HI R25, R22.reuse, R22, RZ, 0x1 ;  /* 0x0000001616197211 */ /* 0x040fe400078f08ff */
[----:B------:R-:W-:Y:S02]  /*6660*/  CS2R R52, SRZ ;  /* 0x0000000000347805 */ /* 0x000fe4000001ff00 */
[----:B------:R-:W-:Y:S02]  /*6670*/  LOP3.LUT P4, R69, R63, 0xff, RZ, 0xc0, !PT ;  /* 0x000000ff3f457812 */ /* 0x000fe4000788c0ff */
[----:B------:R-:W-:Y:S02]  /*6680*/  CS2R R58, SRZ ;  /* 0x00000000003a7805 */ /* 0x000fe4000001ff00 */
[----:B------:R-:W-:Y:S01]  /*6690*/  SEL R2, RZ, 0xffffffff, P3 ;  /* 0xffffffffff027807 */ /* 0x000fe20001800000 */
[C---:B-1----:R-:W-:Y:S01]  /*66a0*/  IMAD.SHL.U32 R0, R25.reuse, 0x80, RZ ;  /* 0x0000008019007824 */ /* 0x042fe200078e00ff */
[----:B------:R-:W-:Y:S02]  /*66b0*/  LOP3.LUT R25, R25, 0xffe, RZ, 0xc0, !PT ;  /* 0x00000ffe19197812 */ /* 0x000fe400078ec0ff */
[----:B------:R-:W-:Y:S02]  /*66c0*/  CS2R R56, SRZ ;  /* 0x0000000000387805 */ /* 0x000fe4000001ff00 */
[----:B------:R-:W-:Y:S01]  /*66d0*/  P2R R79, PR, RZ, 0x40 ;  /* 0x00000040ff4f7803 */ /* 0x000fe20000000000 */
[----:B------:R-:W-:Y:S01]  /*66e0*/  VIADD R35, R81, 0x400 ;  /* 0x0000040051237836 */ /* 0x000fe20000000000 */
[----:B------:R-:W-:Y:S01]  /*66f0*/  @P2 SEL R2, R5, R2, !P4 ;  /* 0x0000000205022207 */ /* 0x000fe20006000000 */
[----:B------:R-:W-:Y:S01]  /*6700*/  IMAD.IADD R25, R22, 0x1, -R25 ;  /* 0x0000000116197824 */ /* 0x000fe200078e0a19 */
[----:B------:R-:W-:Y:S01]  /*6710*/  @P6 SHF.L.U32 R4, RZ, 0x1f, RZ ;  /* 0x0000001fff046819 */ /* 0x000fe200000006ff */
[----:B------:R-:W-:Y:S01]  /*6720*/  IMAD.IADD R80, R73, 0x1, R81 ;  /* 0x0000000149507824 */ /* 0x000fe200078e0251 */
[----:B------:R-:W-:Y:S02]  /*6730*/  LOP3.LUT R0, R0, 0xffffff00, RZ, 0xc0, !PT ;  /* 0xffffff0000007812 */ /* 0x000fe400078ec0ff */
[----:B------:R-:W1:Y:S01]  /*6740*/  @P6 SYNCS.PHASECHK.TRANS64.TRYWAIT P1, [UR43+0x30], R4 ;  /* 0x00003004ff0065a7 */ /* 0x000e62000802112b */
[----:B------:R-:W-:Y:S02]  /*6750*/  LOP3.LUT R2, R2, 0x1, RZ, 0xc0, !PT ;  /* 0x0000000102027812 */ /* 0x000fe400078ec0ff */
[----:B------:R-:W-:Y:S02]  /*6760*/  IMAD.IADD R0, R23, 0x1, R0 ;  /* 0x0000000117007824 */ /* 0x000fe400078e0200 */
[----:B------:R-:W-:Y:S02]  /*6770*/  ISETP.NE.U32.AND P5, PT, R2, 0x1, PT ;  /* 0x000000010200780c */ /* 0x000fe40003fa5070 */
[----:B------:R-:W-:Y:S02]  /*6780*/  IMAD R25, R25, 0x100000, R0 ;  /* 0x0010000019197824 */ /* 0x000fe400078e0200 */
[----:B------:R-:W-:Y:S01]  /*6790*/  P2R R88, PR, RZ, 0x20 ;  /* 0x00000020ff587803 */ /* 0x000fe20000000000 */
[----:B------:R2:W4:Y:S01]  /*67a0*/  SYNCS.PHASECHK.TRANS64.TRYWAIT P0, [R82+URZ+0xa0], R3 ;  /* 0x0000a003520075a7 */ /* 0x00052200080011ff */
[----:B-1----:R-:W-:Y:S01]  /*67b0*/  @P6 SEL R87, RZ, 0x1, !P1 ;  /* 0x00000001ff576807 */ /* 0x002fe20004800000 */
[----:B--2---:R-:W-:Y:S06]  /*67c0*/  @!P6 BRA `(.L_x_101) ;  /* 0x000000000068e947 */ /* 0x004fec0003800000 */
[C---:B------:R-:W-:Y:S01]  /*67d0*/  @P5 IMAD R4, R74.reuse, 0x4, R35 ;  /* 0x000000044a045824 */ /* 0x040fe200078e0223 */
[----:B------:R-:W-:Y:S01]  /*67e0*/  ISETP.NE.AND P1, PT, R87, RZ, PT ;  /* 0x000000ff5700720c */ /* 0x000fe20003f25270 */
[----:B------:R-:W-:Y:S01]  /*67f0*/  @P5 IMAD R2, R74, 0x4, R81 ;  /* 0x000000044a025824 */ /* 0x000fe200078e0251 */
[----:B------:R-:W-:Y:S01]  /*6800*/  BSSY B0, `(.L_x_102) ;  /* 0x000000e000007945 */ /* 0x000fe20003800000 */
[----:B------:R-:W-:Y:S01]  /*6810*/  IMAD.MOV.U32 R46, RZ, RZ, RZ ;  /* 0x000000ffff2e7224 */ /* 0x000fe200078e00ff */
[----:B------:R-:W-:Y:S01]  /*6820*/  CS2R R50, SRZ ;  /* 0x0000000000327805 */ /* 0x000fe2000001ff00 */
[----:B------:R-:W-:Y:S01]  /*6830*/  @P5 IMAD.IADD R4, R73, 0x1, R4 ;  /* 0x0000000149045824 */ /* 0x000fe200078e0204 */
[----:B------:R-:W-:Y:S02]  /*6840*/  CS2R R48, SRZ ;  /* 0x0000000000307805 */ /* 0x000fe4000001ff00 */
[----:B------:R-:W-:Y:S02]  /*6850*/  CS2R R44, SRZ ;  /* 0x00000000002c7805 */ /* 0x000fe4000001ff00 */
[----:B------:R-:W-:Y:S02]  /*6860*/  CS2R R58, SRZ ;  /* 0x00000000003a7805 */ /* 0x000fe4000001ff00 */
[----:B------:R-:W-:Y:S02]  /*6870*/  CS2R R56, SRZ ;  /* 0x0000000000387805 */ /* 0x000fe4000001ff00 */
[----:B------:R-:W-:Y:S02]  /*6880*/  CS2R R54, SRZ ;  /* 0x0000000000367805 */ /* 0x000fe4000001ff00 */
[----:B------:R-:W-:Y:S01]  /*6890*/  CS2R R52, SRZ ;  /* 0x0000000000347805 */ /* 0x000fe2000001ff00 */
[----:B------:R-:W-:Y:S06]  /*68a0*/  @P1 BRA `(.L_x_103) ;  /* 0x00000000000c1947 */ /* 0x000fec0003800000 */
[----:B------:R-:W-:Y:S04]  /*68b0*/  SHF.L.U32 R5, RZ, 0x1f, RZ ;  /* 0x0000001fff057819 */ /* 0x000fe800000006ff */
[----:B------:R-:W1:Y:S02]  /*68c0*/  SYNCS.PHASECHK.TRANS64.TRYWAIT P1, [UR43+0x30], R5 ;  /* 0x00003005ff0075a7 */ /* 0x000e64000802112b */
[----:B-1----:R-:W-:Y:S05]  /*68d0*/  @!P1 BRA `(.L_x_104) ;  /* 0x0000005800849947 */ /* 0x002fea0003800000 */
.L_x_103:
[----:B------:R-:W-:Y:S05]  /*68e0*/  BSYNC B0 ;  /* 0x0000000000007941 */ /* 0x000fea0003800000 */
.L_x_102:
[----:B------:R-:W-:Y:S01]  /*68f0*/  ISETP.NE.AND P1, PT, R88, RZ, PT ;  /* 0x000000ff5800720c */ /* 0x000fe20003f25270 */
[----:B------:R-:W-:Y:S11]  /*6900*/  HFMA2 R85, -RZ, RZ, 0, 5.9604644775390625e-08 ;  /* 0x00000001ff557431 */ /* 0x000ff600000001ff */
[----:B------:R-:W-:Y:S01]  /*6910*/  @!UPT UIADD3 URZ, UPT, UPT, URZ, URZ, URZ ;  /* 0x000000fffffff290 */ /* 0x000fe2000fffe0ff */
[----:B------:R-:W-:Y:S05]  /*6920*/  @P1 WARPSYNC.ALL ;  /* 0x0000000000001948 */ /* 0x000fea0003800000 */
[----:B------:R2:W1:Y:S04]  /*6930*/  @P1 LDSM.16.M88.4 R48, [R2+0x400] ;  /* 0x000400000230183b */ /* 0x0004680000000200 */
[----:B------:R2:W1:Y:S04]  /*6940*/  @P1 LDSM.16.M88.4 R44, [R4] ;  /* 0x00000000042c183b */ /* 0x0004680000000200 */
[----:B------:R2:W1:Y:S04]  /*6950*/  @P1 LDSM.16.M88.4 R56, [R86+UR43+0x400] ;  /* 0x0004002b5638183b */ /* 0x0004680008000200 */
[----:B------:R2:W1:Y:S02]  /*6960*/  @P1 LDSM.16.M88.4 R52, [R80+0x400] ;  /* 0x000400005034183b */ /* 0x0004640000000200 */
.L_x_101:
[----:B------:R-:W-:Y:S05]  /*6970*/  BSYNC B1 ;  /* 0x0000000000017941 */ /* 0x000fea0003800000 */
.L_x_100:
[----:B-1----:R-:W-:Y:S04]  /*6980*/  SHF.R.U32.HI R5, RZ, 0x15, R25 ;  /* 0x00000015ff057819 */ /* 0x002fe80000011619 */
[----:B------:R-:W-:Y:S01]  /*6990*/  LOP3.LUT P1, RZ, R5, 0x3, R64, 0x48, !PT ;  /* 0x0000000305ff7812 */ /* 0x000fe20007824840 */
[----:B------:R-:W-:Y:S01]  /*69a0*/  @!UPT UIADD3 URZ, UPT, UPT, URZ, URZ, URZ ;  /* 0x000000fffffff290 */ /* 0x000fe2000fffe0ff */
[----:B----4-:R-:W-:Y:S11]  /*69b0*/  @P0 BRA `(.L_x_105) ;  /* 0x0000000000080947 */ /* 0x010ff60003800000 */
[----:B------:R-:W1:Y:S02]  /*69c0*/  SYNCS.PHASECHK.TRANS64.TRYWAIT P0, [R82+URZ+0xa0], R3 ;  /* 0x0000a003520075a7 */ /* 0x000e6400080011ff */
[----:B-1----:R-:W-:Y:S05]  /*69d0*/  @!P0 BRA `(.L_x_106) ;  /* 0x00000058005c8947 */ /* 0x002fea0003800000 */
.L_x_105:
[----:B------:R-:W-:Y:S05]  /*69e0*/  @!P1 BRA `(.L_x_107) ;  /* 0x0000000000409947 */ /* 0x000fea0003800000 */
[----:B------:R-:W4:Y:S01]  /*69f0*/  LDCU.64 UR8, c[0x4][0x70] ;  /* 0x01000e00ff0877ac */ /* 0x000f220008000a00 */
[----:B-1----:R-:W-:Y:S01]  /*6a00*/  MOV R3, 0x0 ;  /* 0x0000000000037802 */ /* 0x002fe20000000f00 */
[----:B------:R-:W-:Y:S02]  /*6a10*/  HFMA2 R12, -RZ, RZ, 0, 5.9604644775390625e-08 ;  /* 0x00000001ff0c7431 */ /* 0x000fe400000001ff */
[----:B------:R-:W-:Y:S02]  /*6a20*/  IMAD.MOV.U32 R8, RZ, RZ, 0x192 ;  /* 0x00000192ff087424 */ /* 0x000fe400078e00ff */
[----:B------:R-:W-:Y:S01]  /*6a30*/  IMAD.MOV.U32 R13, RZ, RZ, RZ ;  /* 0x000000ffff0d7224 */ /* 0x000fe200078e00ff */
[----:B------:R-:W1:Y:S01]  /*6a40*/  LDCU.64 UR6, c[0x4][0x78] ;  /* 0x01000f00ff0677ac */ /* 0x000e620008000a00 */
[----:B--2---:R-:W2:Y:S01]  /*6a50*/  LDC.64 R2, c[0x4][R3] ;  /* 0x0100000003027b82 */ /* 0x004ea20000000a00 */
[----:B------:R-:W5:Y:S01]  /*6a60*/  LDCU.64 UR4, c[0x4][0x10] ;  /* 0x01000200ff0477ac */ /* 0x000f620008000a00 */
[----:B----4-:R-:W-:Y:S01]  /*6a70*/  MOV R5, UR9 ;  /* 0x0000000900057c02 */ /* 0x010fe20008000f00 */
[----:B------:R-:W-:Y:S01]  /*6a80*/  IMAD.U32 R4, RZ, RZ, UR8 ;  /* 0x00000008ff047e24 */ /* 0x000fe2000f8e00ff */
[----:B-1----:R-:W-:Y:S01]  /*6a90*/  MOV R7, UR7 ;  /* 0x0000000700077c02 */ /* 0x002fe20008000f00 */
[----:B------:R-:W-:Y:S01]  /*6aa0*/  IMAD.U32 R6, RZ, RZ, UR6 ;  /* 0x00000006ff067e24 */ /* 0x000fe2000f8e00ff */
[----:B-----5:R-:W-:Y:S01]  /*6ab0*/  MOV R11, UR5 ;  /* 0x00000005000b7c02 */ /* 0x020fe20008000f00 */
[----:B------:R-:W-:Y:S02]  /*6ac0*/  IMAD.U32 R10, RZ, RZ, UR4 ;  /* 0x00000004ff0a7e24 */ /* 0x000fe4000f8e00ff */
[----:B------:R-:W-:Y:S07]  /*6ad0*/  LEPC R20, `(.L_x_107) ;  /* 0x000000001014794e */ /* 0x000fee0000000000 */
[----:B--23--:R-:W-:Y:S05]  /*6ae0*/  CALL.ABS.NOINC R2 ;  /* 0x0000000002007343 */ /* 0x00cfea0003c00000 */
.L_x_107:
[----:B------:R-:W-:Y:S01]  /*6af0*/  LOP3.LUT R20, R56, 0xffffe000, RZ, 0xc0, !PT ;  /* 0xffffe00038147812 */ /* 0x000fe200078ec0ff */
[----:B------:R-:W-:Y:S05]  /*6b00*/  WARPSYNC.ALL ;  /* 0x0000000000007948 */ /* 0x000fea0003800000 */
[----:B------:R-:W-:Y:S01]  /*6b10*/  R2UR UR4, R25 ;  /* 0x00000000190472ca */ /* 0x000fe200000e0000 */
[----:B------:R-:W-:Y:S01]  /*6b20*/  IMAD.SHL.U32 R90, R74, 0x4, RZ ;  /* 0x000000044a5a7824 */ /* 0x000fe200078e00ff */
[----:B------:R-:W-:Y:S01]  /*6b30*/  LOP3.LUT R21, R57, 0xffffe000, RZ, 0xc0, !PT ;  /* 0xffffe00039157812 */ /* 0x000fe200078ec0ff */
[----:B------:R-:W-:Y:S01]  /*6b40*/  BSSY.RECONVERGENT B0, `(.L_x_108) ;  /* 0x0000059000007945 */ /* 0x000fe20003800200 */
[----:B------:R-:W-:Y:S02]  /*6b50*/  LOP3.LUT R26, R59, 0xffffe000, RZ, 0xc0, !PT ;  /* 0xffffe0003b1a7812 */ /* 0x000fe400078ec0ff */
[----:B------:R-:W-:Y:S02]  /*6b60*/  LOP3.LUT R32, R53, 0xffffe000, RZ, 0xc0, !PT ;  /* 0xffffe00035207812 */ /* 0x000fe400078ec0ff */
[----:B------:R-:W-:Y:S02]  /*6b70*/  LOP3.LUT R33, R54, 0xffffe000, RZ, 0xc0, !PT ;  /* 0xffffe00036217812 */ /* 0x000fe400078ec0ff */
[----:B------:R-:W-:Y:S02]  /*6b80*/  IADD3 R84, PT, PT, R35, R90, RZ ;  /* 0x0000005a23547210 */ /* 0x000fe40007ffe0ff */
[----:B------:R-:W-:Y:S01]  /*6b90*/  ISETP.NE.AND P0, PT, R75, RZ, PT ;  /* 0x000000ff4b00720c */ /* 0x000fe20003f05270 */
[----:B--2---:R-:W3:Y:S02]  /*6ba0*/  LDTM.16dp128bit.x8 R4, tmem[UR4] ;  /* 0x00000004000479ee */ /* 0x004ee40008180000 */
[----:B------:R-:W-:Y:S02]  /*6bb0*/  IMAD.IADD R83, R73, 0x1, R84 ;  /* 0x0000000149537824 */ /* 0x000fe400078e0254 */
[C---:B---3--:R-:W-:Y:S01]  /*6bc0*/  FMUL R0, R24.reuse, R4 ;  /* 0x0000000418007220 */ /* 0x048fe20000400000 */
[C---:B------:R-:W-:Y:S01]  /*6bd0*/  FMUL R2, R24.reuse, R5 ;  /* 0x0000000518027220 */ /* 0x040fe20000400000 */
[C---:B-1----:R-:W-:Y:S01]  /*6be0*/  FMUL R3, R24.reuse, R6 ;  /* 0x0000000618037220 */ /* 0x042fe20000400000 */
[----:B------:R-:W-:Y:S01]  /*6bf0*/  FMUL R7, R24, R7 ;  /* 0x0000000718077220 */ /* 0x000fe20000400000 */
[C---:B------:R-:W-:Y:S01]  /*6c00*/  FFMA R28, R27.reuse, R20, R0 ;  /* 0x000000141b1c7223 */ /* 0x040fe20000000000 */
[----:B------:R-:W-:Y:S01]  /*6c10*/  LOP3.LUT R20, R58, 0xffffe000, RZ, 0xc0, !PT ;  /* 0xffffe0003a147812 */ /* 0x000fe200078ec0ff */
[C---:B------:R-:W-:Y:S01]  /*6c20*/  FFMA R29, R27.reuse, R21, R2 ;  /* 0x000000151b1d7223 */ /* 0x040fe20000000002 */
[----:B------:R-:W-:Y:S01]  /*6c30*/  LOP3.LUT R21, R52, 0xffffe000, RZ, 0xc0, !PT ;  /* 0xffffe00034157812 */ /* 0x000fe200078ec0ff */
[C---:B------:R-:W-:Y:S01]  /*6c40*/  FMUL R4, R24.reuse, R8 ;  /* 0x0000000818047220 */ /* 0x040fe20000400000 */
[----:B------:R-:W-:Y:S01]  /*6c50*/  F2FP.TF32.F32.PACK_B R28, R28 ;  /* 0x0000001cff1c723e */ /* 0x000fe200024050ff */
[----:B------:R-:W-:Y:S01]  /*6c60*/  FFMA R30, R27, R20, R3 ;  /* 0x000000141b1e7223 */ /* 0x000fe20000000003 */
[----:B------:R-:W-:Y:S01]  /*6c70*/  LOP3.LUT R20, R55, 0xffffe000, RZ, 0xc0, !PT ;  /* 0xffffe00037147812 */ /* 0x000fe200078ec0ff */
[C---:B------:R-:W-:Y:S01]  /*6c80*/  FMUL R5, R24.reuse, R9 ;  /* 0x0000000918057220 */ /* 0x040fe20000400000 */
[----:B------:R-:W-:Y:S01]  /*6c90*/  F2FP.TF32.F32.PACK_B R29, R29 ;  /* 0x0000001dff1d723e */ /* 0x000fe200024050ff */
[C---:B------:R-:W-:Y:S01]  /*6ca0*/  FMUL R6, R24.reuse, R10 ;  /* 0x0000000a18067220 */ /* 0x040fe20000400000 */
[----:B------:R-:W-:Y:S01]  /*6cb0*/  F2FP.TF32.F32.PACK_B R30, R30 ;  /* 0x0000001eff1e723e */ /* 0x000fe200024050ff */
[----:B------:R-:W-:Y:S01]  /*6cc0*/  FFMA R31, R27, R26, R7 ;  /* 0x0000001a1b1f7223 */ /* 0x000fe20000000007 */
[----:B------:R-:W-:Y:S01]  /*6cd0*/  LOP3.LUT R26, R49, 0xffffe000, RZ, 0xc0, !PT ;  /* 0xffffe000311a7812 */ /* 0x000fe200078ec0ff */
[----:B------:R-:W-:Y:S01]  /*6ce0*/  FMUL R11, R24, R11 ;  /* 0x0000000b180b7220 */ /* 0x000fe20000400000 */
[C---:B------:R-:W-:Y:S01]  /*6cf0*/  FFMA R4, R27.reuse, R21, R4 ;  /* 0x000000151b047223 */ /* 0x040fe20000000004 */
[----:B------:R-:W-:Y:S01]  /*6d00*/  LOP3.LUT R21, R48, 0xffffe000, RZ, 0xc0, !PT ;  /* 0xffffe00030157812 */ /* 0x000fe200078ec0ff */
[C---:B------:R-:W-:Y:S01]  /*6d10*/  FFMA R5, R27.reuse, R32, R5 ;  /* 0x000000201b057223 */ /* 0x040fe20000000005 */
[----:B------:R-:W-:Y:S01]  /*6d20*/  F2FP.TF32.F32.PACK_B R31, R31 ;  /* 0x0000001fff1f723e */ /* 0x000fe200024050ff */
        /* <DEDUP_REMOVED lines=8> */
[----:B------:R1:W-:Y:S01]  /*6db0*/  STSM.16.M88.4 [R81+0x400], R28 ;  /* 0x0004001c51007844 */ /* 0x0003e20000000200 */
[----:B------:R-:W-:Y:S01]  /*6dc0*/  F2FP.TF32.F32.PACK_B R6, R6 ;  /* 0x00000006ff06723e */ /* 0x000fe200024050ff */
[C---:B------:R-:W-:Y:S01]  /*6dd0*/  FMUL R10, R24.reuse, R14 ;  /* 0x0000000e180a7220 */ /* 0x040fe20000400000 */
[----:B------:R-:W-:Y:S01]  /*6de0*/  F2FP.TF32.F32.PACK_B R7, R7 ;  /* 0x00000007ff07723e */ /* 0x000fe200024050ff */
[----:B------:R-:W-:Y:S01]  /*6df0*/  FMUL R15, R24, R15 ;  /* 0x0000000f180f7220 */ /* 0x000fe20000400000 */
[C---:B------:R-:W-:Y:S01]  /*6e00*/  FFMA R8, R27.reuse, R21, R8 ;  /* 0x000000151b087223 */ /* 0x040fe20000000008 */
[C---:B------:R-:W-:Y:S01]  /*6e10*/  FFMA R9, R27.reuse, R26, R9 ;  /* 0x0000001a1b097223 */ /* 0x040fe20000000009 */
[C---:B------:R-:W-:Y:S01]  /*6e20*/  FFMA R10, R27.reuse, R33, R10 ;  /* 0x000000211b0a7223 */ /* 0x040fe2000000000a */
[----:B------:R1:W-:Y:S01]  /*6e30*/  STSM.16.M88.4 [R80+0x400], R4 ;  /* 0x0004000450007844 */ /* 0x0003e20000000200 */
[----:B------:R-:W-:Y:S01]  /*6e40*/  LOP3.LUT R21, R44, 0xffffe000, RZ, 0xc0, !PT ;  /* 0xffffe0002c157812 */ /* 0x000fe200078ec0ff */
[----:B------:R-:W-:Y:S01]  /*6e50*/  FFMA R11, R27, R20, R15 ;  /* 0x000000141b0b7223 */ /* 0x000fe2000000000f */
[----:B------:R-:W-:Y:S01]  /*6e60*/  LOP3.LUT R20, R45, 0xffffe000, RZ, 0xc0, !PT ;  /* 0xffffe0002d147812 */ /* 0x000fe200078ec0ff */
[C---:B------:R-:W-:Y:S01]  /*6e70*/  FMUL R12, R24.reuse, R16 ;  /* 0x00000010180c7220 */ /* 0x040fe20000400000 */
[----:B------:R-:W-:Y:S01]  /*6e80*/  FMUL R13, R24, R17 ;  /* 0x00000011180d7220 */ /* 0x000fe20000400000 */
[----:B------:R-:W-:Y:S01]  /*6e90*/  LOP3.LUT R33, R46, 0xffffe000, RZ, 0xc0, !PT ;  /* 0xffffe0002e217812 */ /* 0x000fe200078ec0ff */
[C---:B------:R-:W-:Y:S01]  /*6ea0*/  FMUL R14, R24.reuse, R18 ;  /* 0x00000012180e7220 */ /* 0x040fe20000400000 */
[----:B------:R-:W-:Y:S01]  /*6eb0*/  LOP3.LUT R26, R47, 0xffffe000, RZ, 0xc0, !PT ;  /* 0xffffe0002f1a7812 */ /* 0x000fe200078ec0ff */
[----:B------:R-:W-:Y:S01]  /*6ec0*/  FMUL R19, R24, R19 ;  /* 0x0000001318137220 */ /* 0x000fe20000400000 */
[C---:B------:R-:W-:Y:S01]  /*6ed0*/  FFMA R12, R27.reuse, R21, R12 ;  /* 0x000000151b0c7223 */ /* 0x040fe2000000000c */
[C---:B------:R-:W-:Y:S01]  /*6ee0*/  FFMA R13, R27.reuse, R20, R13 ;  /* 0x000000141b0d7223 */ /* 0x040fe2000000000d */
[C---:B------:R-:W-:Y:S01]  /*6ef0*/  FFMA R14, R27.reuse, R33, R14 ;  /* 0x000000211b0e7223 */ /* 0x040fe2000000000e */
[----:B------:R-:W-:Y:S01]  /*6f00*/  FFMA R15, R27, R26, R19 ;  /* 0x0000001a1b0f7223 */ /* 0x000fe20000000013 */
[----:B------:R-:W-:Y:S02]  /*6f10*/  F2FP.TF32.F32.PACK_B R8, R8 ;  /* 0x00000008ff08723e */ /* 0x000fe400024050ff */
[----:B------:R-:W-:Y:S02]  /*6f20*/  F2FP.TF32.F32.PACK_B R9, R9 ;  /* 0x00000009ff09723e */ /* 0x000fe400024050ff */
[----:B------:R-:W-:Y:S02]  /*6f30*/  F2FP.TF32.F32.PACK_B R10, R10 ;  /* 0x0000000aff0a723e */ /* 0x000fe400024050ff */
[----:B------:R-:W-:Y:S02]  /*6f40*/  F2FP.TF32.F32.PACK_B R11, R11 ;  /* 0x0000000bff0b723e */ /* 0x000fe400024050ff */
[----:B------:R-:W-:Y:S02]  /*6f50*/  F2FP.TF32.F32.PACK_B R12, R12 ;  /* 0x0000000cff0c723e */ /* 0x000fe400024050ff */
[----:B------:R-:W-:Y:S01]  /*6f60*/  F2FP.TF32.F32.PACK_B R13, R13 ;  /* 0x0000000dff0d723e */ /* 0x000fe200024050ff */
[----:B------:R1:W-:Y:S01]  /*6f70*/  STSM.16.M88.4 [R84], R8 ;  /* 0x0000000854007844 */ /* 0x0003e20000000200 */
[----:B------:R-:W-:Y:S02]  /*6f80*/  F2FP.TF32.F32.PACK_B R14, R14 ;  /* 0x0000000eff0e723e */ /* 0x000fe400024050ff */
[----:B------:R-:W-:Y:S05]  /*6f90*/  F2FP.TF32.F32.PACK_B R15, R15 ;  /* 0x0000000fff0f723e */ /* 0x000fea00024050ff */
[----:B------:R1:W-:Y:S01]  /*6fa0*/  STSM.16.M88.4 [R83], R12 ;  /* 0x0000000c53007844 */ /* 0x0003e20000000200 */
[----:B------:R-:W-:Y:S01]  /*6fb0*/  @!PT LDS RZ, [RZ] ;  /* 0x00000000fffff984 */ /* 0x000fe20000000800 */
[----:B------:R-:W-:Y:S01]  /*6fc0*/  @!PT LDS RZ, [RZ] ;  /* 0x00000000fffff984 */ /* 0x000fe20000000800 */
[----:B------:R-:W-:Y:S01]  /*6fd0*/  @!PT LDS RZ, [RZ] ;  /* 0x00000000fffff984 */ /* 0x000fe20000000800 */
[----:B------:R-:W-:Y:S01]  /*6fe0*/  @!PT LDS RZ, [RZ] ;  /* 0x00000000fffff984 */ /* 0x000fe20000000800 */
[----:B------:R2:W-:Y:S07]  /*6ff0*/  MEMBAR.ALL.CTA ;  /* 0x0000000000007992 */ /* 0x0005ee0000008000 */
[----:B--2---:R-:W2:Y:S02]  /*7000*/  FENCE.VIEW.ASYNC.S ;  /* 0x00000000000073c6 */ /* 0x004ea40000000000 */
[----:B--2---:R-:W-:Y:S06]  /*7010*/  BAR.SYNC.DEFER_BLOCKING 0x1, 0x80 ;  /* 0x0042000000007b1d */ /* 0x004fec0000010000 */
[----:B------:R-:W-:Y:S05]  /*7020*/  @P0 BRA `(.L_x_109) ;  /* 0x0000000000280947 */ /* 0x000fea0003800000 */
[----:B------:R-:W-:Y:S01]  /*7030*/  UIADD3 UR4, UPT, UPT, UR43, 0x400, URZ ;  /* 0x000004002b047890 */ /* 0x000fe2000fffe0ff */
[----:B------:R-:W-:Y:S05]  /*7040*/  UMOV UR51, UR36 ;  /* 0x0000002400337c82 */ /* 0x000fea0008000000 */
[----:B------:R-:W-:Y:S01]  /*7050*/  MOV R68, UR4 ;  /* 0x0000000400447c02 */ /* 0x000fe20008000f00 */
[----:B------:R-:W-:Y:S03]  /*7060*/  UIADD3 UR4, UP0, UPT, UR54, 0x680, URZ ;  /* 0x0000068036047890 */ /* 0x000fe6000ff1e0ff */
[----:B------:R-:W-:Y:S01]  /*7070*/  R2UR UR48, R68 ;  /* 0x00000000443072ca */ /* 0x000fe200000e0000 */
[----:B------:R-:W-:Y:S11]  /*7080*/  UIADD3.X UR5, UPT, UPT, URZ, UR55, URZ, UP0, !UPT ;  /* 0x00000037ff057290 */ /* 0x000ff600087fe4ff */
[----:B------:R-:W-:Y:S01]  /*7090*/  @!UPT UIADD3 URZ, UPT, UPT, URZ, URZ, URZ ;  /* 0x000000fffffff290 */ /* 0x000fe2000fffe0ff */
[----:B------:R2:W-:Y:S01]  /*70a0*/  UTMASTG.3D [UR48], [UR4] ;  /* 0x00000030040073b5 */ /* 0x0005e20008010000 */
[----:B------:R0:W-:Y:S01]  /*70b0*/  UTMACMDFLUSH ;  /* 0x00000000000079b7 */ /* 0x0001e20000000000 */
[----:B--2---:R-:W-:Y:S04]  /*70c0*/  DEPBAR.LE SB0, 0x1 ;  /* 0x000080400000791a */ /* 0x004fe80000000000 */
.L_x_109:
[----:B------:R-:W-:Y:S05]  /*70d0*/  BSYNC.RECONVERGENT B0 ;  /* 0x0000000000007941 */ /* 0x000fea0003800200 */
.L_x_108:
[----:B------:R-:W-:Y:S01]  /*70e0*/  BAR.SYNC.DEFER_BLOCKING 0x1, 0x80 ;  /* 0x0042000000007b1d */ /* 0x000fe20000010000 */
[----:B------:R-:W-:Y:S01]  /*70f0*/  ISETP.NE.AND P1, PT, R79, RZ, PT ;  /* 0x000000ff4f00720c */ /* 0x000fe20003f25270 */
[----:B------:R-:W-:Y:S01]  /*7100*/  UISETP.NE.AND UP0, UPT, UR52, URZ, UPT ;  /* 0x000000ff3400728c */ /* 0x000fe2000bf05270 */
[----:B------:R-:W-:Y:S11]  /*7110*/  LEA R3, R85, UR43, 0x3 ;  /* 0x0000002b55037c11 */ /* 0x000ff6000f8e18ff */
[----:B-1----:R-:W-:Y:S01]  /*7120*/  @P1 SHF.L.U32 R4, RZ, 0x1f, RZ ;  /* 0x0000001fff041819 */ /* 0x002fe200000006ff */
[----:B------:R-:W-:Y:S06]  /*7130*/  BRA.U !UP0, `(.L_x_110) ;  /* 0x0000000108247547 */ /* 0x000fec000b800000 */
[----:B------:R-:W1:Y:S01]  /*7140*/  S2R R0, SR_CgaCtaId ;  /* 0x0000000000007919 */ /* 0x000e620000008800 */
[----:B------:R-:W-:Y:S01]  /*7150*/  IMAD.U32 R2, RZ, RZ, UR47 ;  /* 0x0000002fff027e24 */ /* 0x000fe2000f8e00ff */
[----:B------:R-:W-:Y:S04]  /*7160*/  UIADD3 UR4, UPT, UPT, UR47, 0x1, URZ ;  /* 0x000000012f047890 */ /* 0x000fe8000fffe0ff */
[----:B------:R-:W-:Y:S01]  /*7170*/  @P1 LEA R2, R2, UR43, 0x3 ;  /* 0x0000002b02021c11 */ /* 0x000fe2000f8e18ff */
[----:B------:R-:W-:Y:S04]  /*7180*/  UISETP.NE.AND UP0, UPT, UR4, 0x4, UPT ;  /* 0x000000040400788c */ /* 0x000fe8000bf05270 */
[----:B------:R-:W-:Y:S01]  /*7190*/  @P1 VIADD R5, R2, 0x50 ;  /* 0x0000005002051836 */ /* 0x000fe20000000000 */
[----:B------:R-:W-:Y:S04]  /*71a0*/  USEL UR47, UR4, URZ, UP0 ;  /* 0x000000ff042f7287 */ /* 0x000fe80008000000 */
[----:B-1----:R-:W-:Y:S04]  /*71b0*/  @P1 PRMT R0, R0, 0x654, R5 ;  /* 0x0000065400001816 */ /* 0x002fe80000000005 */
[----:B------:R1:W-:Y:S04]  /*71c0*/  @P1 SYNCS.ARRIVE.TRANS64.RED.A1T0 RZ, [R0+URZ], RZ ;  /* 0x000000ff00ff19a7 */ /* 0x0003e800081004ff */
.L_x_110:
[----:B------:R-:W2:Y:S01]  /*71d0*/  @P1 SYNCS.PHASECHK.TRANS64.TRYWAIT P0, [R3+URZ+0x30], R4 ;  /* 0x00003004030015a7 */ /* 0x000ea200080011ff */
[----:B------:R-:W-:Y:S01]  /*71e0*/  BSSY B1, `(.L_x_111) ;  /* 0x0000017000017945 */ /* 0x000fe20003800000 */
[----:B--2---:R-:W-:Y:S03]  /*71f0*/  @P1 SEL R87, RZ, 0x1, !P0 ;  /* 0x00000001ff571807 */ /* 0x004fe60004000000 */
[----:B------:R-:W-:Y:S05]  /*7200*/  @!P1 BRA `(.L_x_112) ;  /* 0x0000000000509947 */ /* 0x000fea0003800000 */
[----:B------:R-:W-:Y:S01]  /*7210*/  ISETP.NE.AND P1, PT, R88, RZ, PT ;  /* 0x000000ff5800720c */ /* 0x000fe20003f25270 */
[----:B------:R-:W-:Y:S01]  /*7220*/  BSSY B0, `(.L_x_113) ;  /* 0x000000a000007945 */ /* 0x000fe20003800000 */
[----:B------:R-:W-:Y:S11]  /*7230*/  ISETP.NE.AND P0, PT, R87, RZ, PT ;  /* 0x000000ff5700720c */ /* 0x000ff60003f05270 */
[----:B------:R-:W-:Y:S04]  /*7240*/  @P1 IMAD R5, R85, 0x2000, R86 ;  /* 0x0000200055051824 */ /* 0x000fe800078e0256 */
[----:B------:R-:W-:Y:S05]  /*7250*/  @P1 VIADD R4, R5, UR43 ;  /* 0x0000002b05041c36 */ /* 0x000fea0008000000 */
[----:B------:R-:W-:Y:S01]  /*7260*/  @P1 IADD3 R2, PT, PT, R90, R4, RZ ;  /* 0x000000045a021210 */ /* 0x000fe20007ffe0ff */
[----:B------:R-:W-:Y:S01]  /*7270*/  @P1 IMAD.IADD R4, R73, 0x1, R4 ;  /* 0x0000000149041824 */ /* 0x000fe200078e0204 */
[----:B------:R-:W-:Y:S06]  /*7280*/  @P0 BRA `(.L_x_114) ;  /* 0x00000000000c0947 */ /* 0x000fec0003800000 */
[----:B-1----:R-:W-:Y:S04]  /*7290*/  SHF.L.U32 R0, RZ, 0x1f, RZ ;  /* 0x0000001fff007819 */ /* 0x002fe800000006ff */
[----:B------:R-:W1:Y:S02]  /*72a0*/  SYNCS.PHASECHK.TRANS64.TRYWAIT P0, [R3+URZ+0x30], R0 ;  /* 0x00003000030075a7 */ /* 0x000e6400080011ff */
[----:B-1----:R-:W-:Y:S05]  /*72b0*/  @!P0 BRA `(.L_x_115) ;  /* 0x0000005000388947 */ /* 0x002fea0003800000 */
.L_x_114:
[----:B------:R-:W-:Y:S05]  /*72c0*/  BSYNC B0 ;  /* 0x0000000000007941 */ /* 0x000fea0003800000 */
.L_x_113:
[----:B------:R-:W-:Y:S02]  /*72d0*/  ISETP.NE.AND P0, PT, R88, RZ, PT ;  /* 0x000000ff5800720c */ /* 0x000fe40003f05270 */
[----:B------:R-:W-:Y:S11]  /*72e0*/  IADD3 R85, PT, PT, R85, 0x1, RZ ;  /* 0x0000000155557810 */ /* 0x000ff60007ffe0ff */
[----:B-1----:R-:W-:Y:S01]  /*72f0*/  @P0 IMAD.IADD R0, R73, 0x1, R2 ;  /* 0x0000000149000824 */ /* 0x002fe200078e0202 */
[----:B------:R-:W-:Y:S05]  /*7300*/  @P0 WARPSYNC.ALL ;  /* 0x0000000000000948 */ /* 0x000fea0003800000 */
[----:B------:R2:W3:Y:S04]  /*7310*/  @P0 LDSM.16.M88.4 R56, [R5+UR43+0x400] ;  /* 0x0004002b0538083b */ /* 0x0004e80008000200 */
[----:B------:R2:W4:Y:S04]  /*7320*/  @P0 LDSM.16.M88.4 R52, [R4+0x400] ;  /* 0x000400000434083b */ /* 0x0005280000000200 */
[----:B------:R2:W1:Y:S04]  /*7330*/  @P0 LDSM.16.M88.4 R48, [R2+0x400] ;  /* 0x000400000230083b */ /* 0x0004680000000200 */
[----:B------:R2:W1:Y:S02]  /*7340*/  @P0 LDSM.16.M88.4 R44, [R0+0x400] ;  /* 0x00040000002c083b */ /* 0x0004640000000200 */
.L_x_112:
[----:B------:R-:W-:Y:S05]  /*7350*/  BSYNC B1 ;  /* 0x0000000000017941 */ /* 0x000fea0003800000 */
.L_x_111:
[----:B------:R-:W-:Y:S05]  /*7360*/  VIADD R3, R25, 0x20 ;  /* 0x0000002019037836 */ /* 0x000fea0000000000 */
[----:B------:R-:W-:Y:S04]  /*7370*/  SHF.R.U32.HI R3, RZ, 0x15, R3 ;  /* 0x00000015ff037819 */ /* 0x000fe80000011603 */
[----:B------:R-:W-:Y:S11]  /*7380*/  LOP3.LUT P0, RZ, R3, 0x3, R64, 0x48, !PT ;  /* 0x0000000303ff7812 */ /* 0x000ff60007804840 */
[----:B------:R-:W-:Y:S02]  /*7390*/  @!UPT UIADD3 URZ, UPT, UPT, URZ, URZ, URZ ;  /* 0x000000fffffff290 */ /* 0x000fe4000fffe0ff */
[----:B------:R-:W-:Y:S05]  /*73a0*/  @!P0 BRA `(.L_x_116) ;  /* 0x0000000000408947 */ /* 0x000fea0003800000 */
[----:B------:R-:W5:Y:S01]  /*73b0*/  LDCU.64 UR8, c[0x4][0x70] ;  /* 0x01000e00ff0877ac */ /* 0x000f620008000a00 */
[----:B------:R-:W-:Y:S01]  /*73c0*/  MOV R3, 0x0 ;  /* 0x0000000000037802 */ /* 0x000fe20000000f00 */
[----:B------:R-:W-:Y:S02]  /*73d0*/  HFMA2 R12, -RZ, RZ, 0, 5.9604644775390625e-08 ;  /* 0x00000001ff0c7431 */ /* 0x000fe400000001ff */
[----:B------:R-:W-:Y:S02]  /*73e0*/  IMAD.MOV.U32 R8, RZ, RZ, 0x192 ;  /* 0x00000192ff087424 */ /* 0x000fe400078e00ff */
[----:B------:R-:W-:Y:S01]  /*73f0*/  IMAD.MOV.U32 R13, RZ, RZ, RZ ;  /* 0x000000ffff0d7224 */ /* 0x000fe200078e00ff */
[----:B------:R-:W3:Y:S01]  /*7400*/  LDCU.64 UR6, c[0x4][0x78] ;  /* 0x01000f00ff0677ac */ /* 0x000ee20008000a00 */
[----:B--2---:R-:W2:Y:S01]  /*7410*/  LDC.64 R2, c[0x4][R3] ;  /* 0x0100000003027b82 */ /* 0x004ea20000000a00 */
[----:B------:R-:W4:Y:S01]  /*7420*/  LDCU.64 UR4, c[0x4][0x10] ;  /* 0x01000200ff0477ac */ /* 0x000f220008000a00 */
[----:B-----5:R-:W-:Y:S01]  /*7430*/  MOV R5, UR9 ;  /* 0x0000000900057c02 */ /* 0x020fe20008000f00 */
[----:B------:R-:W-:Y:S01]  /*7440*/  IMAD.U32 R4, RZ, RZ, UR8 ;  /* 0x00000008ff047e24 */ /* 0x000fe2000f8e00ff */
[----:B---3--:R-:W-:Y:S01]  /*7450*/  MOV R7, UR7 ;  /* 0x0000000700077c02 */ /* 0x008fe20008000f00 */
[----:B------:R-:W-:Y:S01]  /*7460*/  IMAD.U32 R6, RZ, RZ, UR6 ;  /* 0x00000006ff067e24 */ /* 0x000fe2000f8e00ff */
[----:B----4-:R-:W-:Y:S01]  /*7470*/  MOV R11, UR5 ;  /* 0x00000005000b7c02 */ /* 0x010fe20008000f00 */
[----:B------:R-:W-:Y:S02]  /*7480*/  IMAD.U32 R10, RZ, RZ, UR4 ;  /* 0x00000004ff0a7e24 */ /* 0x000fe4000f8e00ff */
[----:B------:R-:W-:Y:S07]  /*7490*/  LEPC R20, `(.L_x_116) ;  /* 0x000000001014794e */ /* 0x000fee0000000000 */
[----:B-12---:R-:W-:Y:S05]  /*74a0*/  CALL.ABS.NOINC R2 ;  /* 0x0000000002007343 */ /* 0x006fea0003c00000 */
.L_x_116:
[----:B---3--:R-:W-:Y:S01]  /*74b0*/  LOP3.LUT R20, R56, 0xffffe000, RZ, 0xc0, !PT ;  /* 0xffffe00038147812 */ /* 0x008fe200078ec0ff */
[----:B------:R-:W-:Y:S05]  /*74c0*/  WARPSYNC.ALL ;  /* 0x0000000000007948 */ /* 0x000fea0003800000 */
[----:B------:R-:W-:Y:S01]  /*74d0*/  R2UR UR4, R25 ;  /* 0x00000000190472ca */ /* 0x000fe200000e0000 */
[----:B------:R-:W3:Y:S01]  /*74e0*/  S2R R89, SR_CgaCtaId ;  /* 0x0000000000597919 */ /* 0x000ee20000008800 */
[----:B------:R-:W-:Y:S01]  /*74f0*/  LOP3.LUT R21, R57, 0xffffe000, RZ, 0xc0, !PT ;  /* 0xffffe00039157812 */ /* 0x000fe200078ec0ff */
[----:B------:R-:W-:Y:S01]  /*7500*/  IMAD.U32 R40, RZ, RZ, UR47 ;  /* 0x0000002fff287e24 */ /* 0x000fe2000f8e00ff */
[----:B------:R-:W-:Y:S01]  /*7510*/  LOP3.LUT R41, R58, 0xffffe000, RZ, 0xc0, !PT ;  /* 0xffffe0003a297812 */ /* 0x000fe200078ec0ff */
[----:B------:R-:W-:Y:S01]  /*7520*/  BSSY.RECONVERGENT B0, `(.L_x_117) ;  /* 0x000005b000007945 */ /* 0x000fe20003800200 */
[----:B-1----:R-:W-:Y:S02]  /*7530*/  LOP3.LUT R26, R48, 0xffffe000, RZ, 0xc0, !PT ;  /* 0xffffe000301a7812 */ /* 0x002fe400078ec0ff */
[----:B------:R-:W-:Y:S02]  /*7540*/  ISETP.NE.AND P6, PT, R79, RZ, PT ;  /* 0x000000ff4f00720c */ /* 0x000fe40003fc5270 */
[----:B------:R-:W-:Y:S02]  /*7550*/  ISETP.NE.AND P0, PT, R75, RZ, PT ;  /* 0x000000ff4b00720c */ /* 0x000fe40003f05270 */
[----:B------:R-:W-:Y:S01]  /*7560*/  LEA R91, R85, UR43, 0x3 ;  /* 0x0000002b555b7c11 */ /* 0x000fe2000f8e18ff */
[----:B--2---:R-:W1:Y:S08]  /*7570*/  LDTM.16dp128bit.x8 R4, tmem[UR4+0x20] ;  /* 0x00002004000479ee */ /* 0x004e700008180000 */
[----:B------:R-:W-:Y:S02]  /*7580*/  @P6 LEA R40, R40, UR43, 0x3 ;  /* 0x0000002b28286c11 */ /* 0x000fe4000f8e18ff */
[----:B------:R-:W-:Y:S03]  /*7590*/  @P6 SHF.L.U32 R92, RZ, 0x1f, RZ ;  /* 0x0000001fff5c6819 */ /* 0x000fe600000006ff */
[----:B------:R-:W-:Y:S05]  /*75a0*/  @P6 VIADD R40, R40, 0x50 ;  /* 0x0000005028286836 */ /* 0x000fea0000000000 */
[----:B---3--:R-:W-:Y:S01]  /*75b0*/  @P6 PRMT R40, R89, 0x654, R40 ;  /* 0x0000065459286816 */ /* 0x008fe20000000028 */
[C---:B-1----:R-:W-:Y:S01]  /*75c0*/  FMUL R0, R24.reuse, R4 ;  /* 0x0000000418007220 */ /* 0x042fe20000400000 */
[C---:B------:R-:W-:Y:S01]  /*75d0*/  FMUL R2, R24.reuse, R5 ;  /* 0x0000000518027220 */ /* 0x040fe20000400000 */
[C---:B------:R-:W-:Y:S01]  /*75e0*/  FMUL R3, R24.reuse, R10 ;  /* 0x0000000a18037220 */ /* 0x040fe20000400000 */
[----:B------:R-:W-:Y:S01]  /*75f0*/  FMUL R4, R24, R11 ;  /* 0x0000000b18047220 */ /* 0x000fe20000400000 */
[C---:B------:R-:W-:Y:S01]  /*7600*/  FFMA R28, R27.reuse, R20, R0 ;  /* 0x000000141b1c7223 */ /* 0x040fe20000000000 */
[----:B----4-:R-:W-:Y:S01]  /*7610*/  LOP3.LUT R20, R52, 0xffffe000, RZ, 0xc0, !PT ;  /* 0xffffe00034147812 */ /* 0x010fe200078ec0ff */
        /* <DEDUP_REMOVED lines=8> */
[----:B------:R-:W-:Y:S01]  /*76a0*/  FFMA R31, R27, R21, R2 ;  /* 0x000000151b1f7223 */ /* 0x000fe20000000002 */
[----:B------:R-:W-:Y:S01]  /*76b0*/  LOP3.LUT R21, R53, 0xffffe000, RZ, 0xc0, !PT ;  /* 0xffffe00035157812 */ /* 0x000fe200078ec0ff */
[C---:B------:R-:W-:Y:S01]  /*76c0*/  FMUL R0, R24.reuse, R8 ;  /* 0x0000000818007220 */ /* 0x040fe20000400000 */
[----:B------:R-:W-:Y:S01]  /*76d0*/  F2FP.TF32.F32.PACK_B R30, R30 ;  /* 0x0000001eff1e723e */ /* 0x000fe200024050ff */
[----:B------:R-:W-:Y:S01]  /*76e0*/  FMUL R2, R24, R9 ;  /* 0x0000000918027220 */ /* 0x000fe20000400000 */
[----:B------:R-:W-:Y:S01]  /*76f0*/  F2FP.TF32.F32.PACK_B R31, R31 ;  /* 0x0000001fff1f723e */ /* 0x000fe200024050ff */
[C---:B------:R-:W-:Y:S01]  /*7700*/  FFMA R32, R27.reuse, R20, R0 ;  /* 0x000000141b207223 */ /* 0x040fe20000000000 */
[----:B------:R-:W-:Y:S01]  /*7710*/  LOP3.LUT R20, R54, 0xffffe000, RZ, 0xc0, !PT ;  /* 0xffffe00036147812 */ /* 0x000fe200078ec0ff */
[----:B------:R-:W-:Y:S01]  /*7720*/  FFMA R33, R27, R21, R2 ;  /* 0x000000151b217223 */ /* 0x000fe20000000002 */
[----:B------:R-:W-:Y:S01]  /*7730*/  LOP3.LUT R21, R49, 0xffffe000, RZ, 0xc0, !PT ;  /* 0xffffe00031157812 */ /* 0x000fe200078ec0ff */
[----:B------:R1:W-:Y:S01]  /*7740*/  STSM.16.M88.4 [R81+0x2400], R28 ;  /* 0x0024001c51007844 */ /* 0x0003e20000000200 */
[----:B------:R-:W-:Y:S01]  /*7750*/  F2FP.TF32.F32.PACK_B R32, R32 ;  /* 0x00000020ff20723e */ /* 0x000fe200024050ff */
[C---:B------:R-:W-:Y:S01]  /*7760*/  FFMA R34, R27.reuse, R20, R3 ;  /* 0x000000141b227223 */ /* 0x040fe20000000003 */
[----:B------:R-:W-:Y:S01]  /*7770*/  LOP3.LUT R20, R50, 0xffffe000, RZ, 0xc0, !PT ;  /* 0xffffe00032147812 */ /* 0x000fe200078ec0ff */
[C---:B------:R-:W-:Y:S01]  /*7780*/  FMUL R5, R24.reuse, R12 ;  /* 0x0000000c18057220 */ /* 0x040fe20000400000 */
[----:B------:R-:W-:Y:S01]  /*7790*/  F2FP.TF32.F32.PACK_B R33, R33 ;  /* 0x00000021ff21723e */ /* 0x000fe200024050ff */
[C---:B------:R-:W-:Y:S01]  /*77a0*/  FMUL R6, R24.reuse, R13 ;  /* 0x0000000d18067220 */ /* 0x040fe20000400000 */
[----:B------:R-:W-:Y:S01]  /*77b0*/  F2FP.TF32.F32.PACK_B R34, R34 ;  /* 0x00000022ff22723e */ /* 0x000fe200024050ff */
[----:B------:R-:W-:Y:S01]  /*77c0*/  FMUL R7, R24, R14 ;  /* 0x0000000e18077220 */ /* 0x000fe20000400000 */
[----:B------:R-:W-:Y:S01]  /*77d0*/  FFMA R35, R27, R41, R4 ;  /* 0x000000291b237223 */ /* 0x000fe20000000004 */
[----:B------:R-:W-:Y:S01]  /*77e0*/  LOP3.LUT R41, R51, 0xffffe000, RZ, 0xc0, !PT ;  /* 0xffffe00033297812 */ /* 0x000fe200078ec0ff */
[C---:B------:R-:W-:Y:S01]  /*77f0*/  FFMA R36, R27.reuse, R26, R5 ;  /* 0x0000001a1b247223 */ /* 0x040fe20000000005 */
[----:B------:R-:W-:Y:S01]  /*7800*/  LOP3.LUT R26, R46, 0xffffe000, RZ, 0xc0, !PT ;  /* 0xffffe0002e1a7812 */ /* 0x000fe200078ec0ff */
[C---:B------:R-:W-:Y:S01]  /*7810*/  FFMA R37, R27.reuse, R21, R6 ;  /* 0x000000151b257223 */ /* 0x040fe20000000006 */
[----:B------:R-:W-:Y:S01]  /*7820*/  FMUL R8, R24, R15 ;  /* 0x0000000f18087220 */ /* 0x000fe20000400000 */
[----:B------:R-:W-:Y:S01]  /*7830*/  FFMA R38, R27, R20, R7 ;  /* 0x000000141b267223 */ /* 0x000fe20000000007 */
[----:B------:R-:W-:Y:S01]  /*7840*/  LOP3.LUT R20, R44, 0xffffe000, RZ, 0xc0, !PT ;  /* 0xffffe0002c147812 */ /* 0x000fe200078ec0ff */
[C---:B------:R-:W-:Y:S01]  /*7850*/  FMUL R9, R24.reuse, R16 ;  /* 0x0000001018097220 */ /* 0x040fe20000400000 */
[----:B------:R-:W-:Y:S01]  /*7860*/  LOP3.LUT R21, R45, 0xffffe000, RZ, 0xc0, !PT ;  /* 0xffffe0002d157812 */ /* 0x000fe200078ec0ff */
[----:B------:R-:W-:Y:S01]  /*7870*/  FFMA R39, R27, R41, R8 ;  /* 0x000000291b277223 */ /* 0x000fe20000000008 */
[C---:B------:R-:W-:Y:S01]  /*7880*/  FMUL R10, R24.reuse, R17 ;  /* 0x00000011180a7220 */ /* 0x040fe20000400000 */
[C---:B------:R-:W-:Y:S01]  /*7890*/  FMUL R11, R24.reuse, R18 ;  /* 0x00000012180b7220 */ /* 0x040fe20000400000 */
[----:B------:R-:W-:Y:S01]  /*78a0*/  LOP3.LUT R41, R47, 0xffffe000, RZ, 0xc0, !PT ;  /* 0xffffe0002f297812 */ /* 0x000fe200078ec0ff */
[----:B------:R-:W-:Y:S01]  /*78b0*/  FMUL R12, R24, R19 ;  /* 0x00000013180c7220 */ /* 0x000fe20000400000 */
[----:B------:R-:W-:Y:S02]  /*78c0*/  F2FP.TF32.F32.PACK_B R35, R35 ;  /* 0x00000023ff23723e */ /* 0x000fe400024050ff */
[----:B------:R-:W-:Y:S02]  /*78d0*/  F2FP.TF32.F32.PACK_B R36, R36 ;  /* 0x00000024ff24723e */ /* 0x000fe400024050ff */
[----:B------:R-:W-:Y:S01]  /*78e0*/  F2FP.TF32.F32.PACK_B R37, R37 ;  /* 0x00000025ff25723e */ /* 0x000fe200024050ff */
[----:B------:R2:W-:Y:S01]  /*78f0*/  STSM.16.M88.4 [R80+0x2400], R32 ;  /* 0x0024002050007844 */ /* 0x0005e20000000200 */
[----:B------:R-:W-:Y:S01]  /*7900*/  F2FP.TF32.F32.PACK_B R38, R38 ;  /* 0x00000026ff26723e */ /* 0x000fe200024050ff */
[C---:B-1----:R-:W-:Y:S01]  /*7910*/  FFMA R28, R27.reuse, R20, R9 ;  /* 0x000000141b1c7223 */ /* 0x042fe20000000009 */
[C---:B------:R-:W-:Y:S01]  /*7920*/  FFMA R29, R27.reuse, R21, R10 ;  /* 0x000000151b1d7223 */ /* 0x040fe2000000000a */
[C---:B------:R-:W-:Y:S01]  /*7930*/  FFMA R30, R27.reuse, R26, R11 ;  /* 0x0000001a1b1e7223 */ /* 0x040fe2000000000b */
[----:B------:R-:W-:Y:S01]  /*7940*/  FFMA R31, R27, R41, R12 ;  /* 0x000000291b1f7223 */ /* 0x000fe2000000000c */
[----:B------:R-:W-:Y:S02]  /*7950*/  F2FP.TF32.F32.PACK_B R39, R39 ;  /* 0x00000027ff27723e */ /* 0x000fe400024050ff */
[----:B------:R-:W-:Y:S02]  /*7960*/  F2FP.TF32.F32.PACK_B R28, R28 ;  /* 0x0000001cff1c723e */ /* 0x000fe400024050ff */
[----:B------:R-:W-:Y:S01]  /*7970*/  F2FP.TF32.F32.PACK_B R29, R29 ;  /* 0x0000001dff1d723e */ /* 0x000fe200024050ff */
[----:B------:R2:W-:Y:S01]  /*7980*/  STSM.16.M88.4 [R84+0x2000], R36 ;  /* 0x0020002454007844 */ /* 0x0005e20000000200 */
[----:B------:R-:W-:Y:S02]  /*7990*/  F2FP.TF32.F32.PACK_B R30, R30 ;  /* 0x0000001eff1e723e */ /* 0x000fe400024050ff */
[----:B------:R-:W-:Y:S05]  /*79a0*/  F2FP.TF32.F32.PACK_B R31, R31 ;  /* 0x0000001fff1f723e */ /* 0x000fea00024050ff */
[----:B------:R2:W-:Y:S01]  /*79b0*/  STSM.16.M88.4 [R83+0x2000], R28 ;  /* 0x0020001c53007844 */ /* 0x0005e20000000200 */
[----:B------:R-:W-:Y:S01]  /*79c0*/  @!PT LDS RZ, [RZ] ;  /* 0x00000000fffff984 */ /* 0x000fe20000000800 */
[----:B------:R-:W-:Y:S01]  /*79d0*/  @!PT LDS RZ, [RZ] ;  /* 0x00000000fffff984 */ /* 0x000fe20000000800 */
[----:B------:R-:W-:Y:S01]  /*79e0*/  @!PT LDS RZ, [RZ] ;  /* 0x00000000fffff984 */ /* 0x000fe20000000800 */
[----:B------:R-:W-:Y:S01]  /*79f0*/  @!PT LDS RZ, [RZ] ;  /* 0x00000000fffff984 */ /* 0x000fe20000000800 */
[----:B------:R1:W-:Y:S07]  /*7a00*/  MEMBAR.ALL.CTA ;  /* 0x0000000000007992 */ /* 0x0003ee0000008000 */
[----:B-1----:R-:W1:Y:S02]  /*7a10*/  FENCE.VIEW.ASYNC.S ;  /* 0x00000000000073c6 */ /* 0x002e640000000000 */
[----:B-1----:R-:W-:Y:S06]  /*7a20*/  BAR.SYNC.DEFER_BLOCKING 0x1, 0x80 ;  /* 0x0042000000007b1d */ /* 0x002fec0000010000 */
[----:B------:R-:W-:Y:S05]  /*7a30*/  @P0 BRA `(.L_x_118) ;  /* 0x0000000000240947 */ /* 0x000fea0003800000 */
[----:B------:R-:W-:Y:S02]  /*7a40*/  UIADD3 UR4, UP0, UPT, UR54, 0x680, URZ ;  /* 0x0000068036047890 */ /* 0x000fe4000ff1e0ff */
[----:B------:R-:W-:Y:S02]  /*7a50*/  UIADD3 UR9, UPT, UPT, UR49, 0x20, URZ ;  /* 0x0000002031097890 */ /* 0x000fe4000fffe0ff */
[----:B------:R-:W-:Y:S02]  /*7a60*/  UIADD3 UR8, UPT, UPT, UR43, 0x2400, URZ ;  /* 0x000024002b087890 */ /* 0x000fe4000fffe0ff */
[----:B------:R-:W-:Y:S01]  /*7a70*/  UIADD3.X UR5, UPT, UPT, URZ, UR55, URZ, UP0, !UPT ;  /* 0x00000037ff057290 */ /* 0x000fe200087fe4ff */
[----:B------:R-:W-:Y:S01]  /*7a80*/  UMOV UR10, UR50 ;  /* 0x00000032000a7c82 */ /* 0x000fe20008000000 */
[----:B------:R-:W-:Y:S07]  /*7a90*/  UMOV UR11, UR36 ;  /* 0x00000024000b7c82 */ /* 0x000fee0008000000 */
[----:B------:R1:W-:Y:S01]  /*7aa0*/  UTMASTG.3D [UR8], [UR4] ;  /* 0x00000008040073b5 */ /* 0x0003e20008010000 */
[----:B------:R0:W-:Y:S01]  /*7ab0*/  UTMACMDFLUSH ;  /* 0x00000000000079b7 */ /* 0x0001e20000000000 */
[----:B-1----:R-:W-:Y:S04]  /*7ac0*/  DEPBAR.LE SB0, 0x1 ;  /* 0x000080400000791a */ /* 0x002fe80000000000 */
.L_x_118:
[----:B------:R-:W-:Y:S05]  /*7ad0*/  BSYNC.RECONVERGENT B0 ;  /* 0x0000000000007941 */ /* 0x000fea0003800200 */
.L_x_117:
[----:B------:R-:W-:Y:S01]  /*7ae0*/  BAR.SYNC.DEFER_BLOCKING 0x1, 0x80 ;  /* 0x0042000000007b1d */ /* 0x000fe20000010000 */
[----:B------:R-:W-:Y:S04]  /*7af0*/  UIADD3 UR4, UPT, UPT, UR47, 0x1, URZ ;  /* 0x000000012f047890 */ /* 0x000fe8000fffe0ff */
[----:B------:R-:W-:Y:S04]  /*7b00*/  UISETP.NE.AND UP0, UPT, UR4, 0x4, UPT ;  /* 0x000000040400788c */ /* 0x000fe8000bf05270 */
[----:B------:R-:W-:Y:S01]  /*7b10*/  USEL UR46, UR4, URZ, UP0 ;  /* 0x000000ff042e7287 */ /* 0x000fe20008000000 */
[----:B------:R1:W-:Y:S01]  /*7b20*/  @P6 SYNCS.ARRIVE.TRANS64.RED.A1T0 RZ, [R40+URZ], RZ ;  /* 0x000000ff28ff69a7 */ /* 0x0003e200081004ff */
[----:B------:R-:W-:Y:S01]  /*7b30*/  BSSY B1, `(.L_x_119) ;  /* 0x0000018000017945 */ /* 0x000fe20003800000 */
[----:B------:R-:W3:Y:S02]  /*7b40*/  @P6 SYNCS.PHASECHK.TRANS64.TRYWAIT P0, [R91+URZ+0x30], R92 ;  /* 0x0000305c5b0065a7 */ /* 0x000ee400080011ff */
[----:B---3--:R-:W-:Y:S01]  /*7b50*/  @P6 SEL R87, RZ, 0x1, !P0 ;  /* 0x00000001ff576807 */ /* 0x008fe20004000000 */
[----:B-1----:R-:W-:Y:S06]  /*7b60*/  @!P6 BRA `(.L_x_120) ;  /* 0x000000000050e947 */ /* 0x002fec0003800000 */
        /* <DEDUP_REMOVED lines=8> */
[----:B------:R-:W-:Y:S04]  /*7bf0*/  SHF.L.U32 R4, RZ, 0x1f, RZ ;  /* 0x0000001fff047819 */ /* 0x000fe800000006ff */
[----:B------:R-:W1:Y:S02]  /*7c00*/  SYNCS.PHASECHK.TRANS64.TRYWAIT P0, [R91+URZ+0x30], R4 ;  /* 0x000030045b0075a7 */ /* 0x000e6400080011ff */
[----:B-1----:R-:W-:Y:S05]  /*7c10*/  @!P0 BRA `(.L_x_123) ;  /* 0x0000004400f48947 */ /* 0x002fea0003800000 */
.L_x_122:
[----:B------:R-:W-:Y:S05]  /*7c20*/  BSYNC B0 ;  /* 0x0000000000007941 */ /* 0x000fea0003800000 */
.L_x_121:
        /* <DEDUP_REMOVED lines=8> */
.L_x_120:
[----:B------:R-:W-:Y:S05]  /*7cb0*/  BSYNC B1 ;  /* 0x0000000000017941 */ /* 0x000fea0003800000 */
.L_x_119:
[----:B-1----:R-:W-:Y:S05]  /*7cc0*/  VIADD R3, R25, 0x40 ;  /* 0x0000004019037836 */ /* 0x002fea0000000000 */
[----:B------:R-:W-:Y:S04]  /*7cd0*/  SHF.R.U32.HI R3, RZ, 0x15, R3 ;  /* 0x00000015ff037819 */ /* 0x000fe80000011603 */
[----:B------:R-:W-:Y:S11]  /*7ce0*/  LOP3.LUT P0, RZ, R3, 0x3, R64, 0x48, !PT ;  /* 0x0000000303ff7812 */ /* 0x000ff60007804840 */
[----:B------:R-:W-:Y:S02]  /*7cf0*/  @!UPT UIADD3 URZ, UPT, UPT, URZ, URZ, URZ ;  /* 0x000000fffffff290 */ /* 0x000fe4000fffe0ff */
[----:B------:R-:W-:Y:S05]  /*7d00*/  @!P0 BRA `(.L_x_124) ;  /* 0x0000000000408947 */ /* 0x000fea0003800000 */
[----:B------:R-:W1:Y:S01]  /*7d10*/  LDCU.64 UR8, c[0x4][0x70] ;  /* 0x01000e00ff0877ac */ /* 0x000e620008000a00 */
[----:B------:R-:W-:Y:S01]  /*7d20*/  MOV R3, 0x0 ;  /* 0x0000000000037802 */ /* 0x000fe20000000f00 */
[----:B------:R-:W-:Y:S02]  /*7d30*/  HFMA2 R12, -RZ, RZ, 0, 5.9604644775390625e-08 ;  /* 0x00000001ff0c7431 */ /* 0x000fe400000001ff */
[----:B------:R-:W-:Y:S02]  /*7d40*/  IMAD.MOV.U32 R8, RZ, RZ, 0x192 ;  /* 0x00000192ff087424 */ /* 0x000fe400078e00ff */
[----:B------:R-:W-:Y:S01]  /*7d50*/  IMAD.MOV.U32 R13, RZ, RZ, RZ ;  /* 0x000000ffff0d7224 */ /* 0x000fe200078e00ff */
[----:B------:R-:W5:Y:S01]  /*7d60*/  LDCU.64 UR6, c[0x4][0x78] ;  /* 0x01000f00ff0677ac */ /* 0x000f620008000a00 */
[----:B------:R-:W2:Y:S01]  /*7d70*/  LDC.64 R2, c[0x4][R3] ;  /* 0x0100000003027b82 */ /* 0x000ea20000000a00 */
[----:B------:R-:W3:Y:S01]  /*7d80*/  LDCU.64 UR4, c[0x4][0x10] ;  /* 0x01000200ff0477ac */ /* 0x000ee20008000a00 */
[----:B-1----:R-:W-:Y:S01]  /*7d90*/  MOV R5, UR9 ;  /* 0x0000000900057c02 */ /* 0x002fe20008000f00 */
[----:B------:R-:W-:Y:S01]  /*7da0*/  IMAD.U32 R4, RZ, RZ, UR8 ;  /* 0x00000008ff047e24 */ /* 0x000fe2000f8e00ff */
[----:B-----5:R-:W-:Y:S01]  /*7db0*/  MOV R7, UR7 ;  /* 0x0000000700077c02 */ /* 0x020fe20008000f00 */
[----:B------:R-:W-:Y:S01]  /*7dc0*/  IMAD.U32 R6, RZ, RZ, UR6 ;  /* 0x00000006ff067e24 */ /* 0x000fe2000f8e00ff */
[----:B---3--:R-:W-:Y:S01]  /*7dd0*/  MOV R11, UR5 ;  /* 0x00000005000b7c02 */ /* 0x008fe20008000f00 */
[----:B------:R-:W-:Y:S02]  /*7de0*/  IMAD.U32 R10, RZ, RZ, UR4 ;  /* 0x00000004ff0a7e24 */ /* 0x000fe4000f8e00ff */
[----:B------:R-:W-:Y:S07]  /*7df0*/  LEPC R20, `(.L_x_124) ;  /* 0x000000001014794e */ /* 0x000fee0000000000 */
[----:B--2-4-:R-:W-:Y:S05]  /*7e00*/  CALL.ABS.NOINC R2 ;  /* 0x0000000002007343 */ /* 0x014fea0003c00000 */
.L_x_124:
[----:B---3--:R-:W-:Y:S01]  /*7e10*/  LOP3.LUT R20, R56, 0xffffe000, RZ, 0xc0, !PT ;  /* 0xffffe00038147812 */ /* 0x008fe200078ec0ff */
[----:B------:R-:W-:Y:S05]  /*7e20*/  WARPSYNC.ALL ;  /* 0x0000000000007948 */ /* 0x000fea0003800000 */
[----:B------:R-:W-:Y:S01]  /*7e30*/  R2UR UR4, R25 ;  /* 0x00000000190472ca */ /* 0x000fe200000e0000 */
[----:B------:R-:W-:Y:S01]  /*7e40*/  IMAD.U32 R91, RZ, RZ, UR46 ;  /* 0x0000002eff5b7e24 */ /* 0x000fe2000f8e00ff */
[----:B------:R-:W-:Y:S01]  /*7e50*/  LOP3.LUT R21, R57, 0xffffe000, RZ, 0xc0, !PT ;  /* 0xffffe00039157812 */ /* 0x000fe200078ec0ff */
[----:B------:R-:W-:Y:S01]  /*7e60*/  BSSY.RECONVERGENT B0, `(.L_x_125) ;  /* 0x000005c000007945 */ /* 0x000fe20003800200 */
[----:B------:R-:W-:Y:S02]  /*7e70*/  LOP3.LUT R41, R58, 0xffffe000, RZ, 0xc0, !PT ;  /* 0xffffe0003a297812 */ /* 0x000fe400078ec0ff */
[----:B----4-:R-:W-:Y:S02]  /*7e80*/  LOP3.LUT R26, R54, 0xffffe000, RZ, 0xc0, !PT ;  /* 0xffffe000361a7812 */ /* 0x010fe400078ec0ff */
[----:B------:R-:W-:Y:S02]  /*7e90*/  LOP3.LUT R40, R50, 0xffffe000, RZ, 0xc0, !PT ;  /* 0xffffe00032287812 */ /* 0x000fe400078ec0ff */
[----:B------:R-:W-:Y:S02]  /*7ea0*/  ISETP.NE.AND P6, PT, R79, RZ, PT ;  /* 0x000000ff4f00720c */ /* 0x000fe40003fc5270 */
[----:B------:R-:W-:Y:S01]  /*7eb0*/  ISETP.NE.AND P0, PT, R75, RZ, PT ;  /* 0x000000ff4b00720c */ /* 0x000fe20003f05270 */
[----:B------:R-:W1:Y:S01]  /*7ec0*/  LDTM.16dp128bit.x8 R4, tmem[UR4+0x40] ;  /* 0x00004004000479ee */ /* 0x000e620008180000 */
[----:B------:R-:W-:Y:S09]  /*7ed0*/  LEA R93, R85, UR43, 0x3 ;  /* 0x0000002b555d7c11 */ /* 0x000ff2000f8e18ff */
[----:B------:R-:W-:Y:S05]  /*7ee0*/  @P6 LEA R91, R91, UR43, 0x3 ;  /* 0x0000002b5b5b6c11 */ /* 0x000fea000f8e18ff */
[----:B------:R-:W-:Y:S05]  /*7ef0*/  @P6 VIADD R92, R91, 0x50 ;  /* 0x000000505b5c6836 */ /* 0x000fea0000000000 */
[----:B------:R-:W-:Y:S01]  /*7f00*/  @P6 PRMT R92, R89, 0x654, R92 ;  /* 0x00000654595c6816 */ /* 0x000fe2000000005c */
[C---:B-1----:R-:W-:Y:S01]  /*7f10*/  FMUL R0, R24.reuse, R4 ;  /* 0x0000000418007220 */ /* 0x042fe20000400000 */
[C---:B------:R-:W-:Y:S01]  /*7f20*/  FMUL R2, R24.reuse, R5 ;  /* 0x0000000518027220 */ /* 0x040fe20000400000 */
[C---:B------:R-:W-:Y:S01]  /*7f30*/  FMUL R3, R24.reuse, R10 ;  /* 0x0000000a18037220 */ /* 0x040fe20000400000 */
[----:B------:R-:W-:Y:S01]  /*7f40*/  FMUL R4, R24, R11 ;  /* 0x0000000b18047220 */ /* 0x000fe20000400000 */
[C---:B--2---:R-:W-:Y:S01]  /*7f50*/  FFMA R28, R27.reuse, R20, R0 ;  /* 0x000000141b1c7223 */ /* 0x044fe20000000000 */
[----:B------:R-:W-:Y:S01]  /*7f60*/  LOP3.LUT R20, R52, 0xffffe000, RZ, 0xc0, !PT ;  /* 0xffffe00034147812 */ /* 0x000fe200078ec0ff */
        /* <DEDUP_REMOVED lines=14> */
[----:B------:R-:W-:Y:S01]  /*8050*/  FFMA R32, R27, R20, R0 ;  /* 0x000000141b207223 */ /* 0x000fe20000000000 */
        /* <DEDUP_REMOVED lines=12> */
[----:B------:R-:W-:Y:S01]  /*8120*/  @P6 SHF.L.U32 R14, RZ, 0x1f, RZ ;  /* 0x0000001fff0e6819 */ /* 0x000fe200000006ff */
[C---:B------:R-:W-:Y:S01]  /*8130*/  FFMA R35, R27.reuse, R20, R4 ;  /* 0x000000141b237223 */ /* 0x040fe20000000004 */
[----:B------:R-:W-:Y:S01]  /*8140*/  LOP3.LUT R20, R44, 0xffffe000, RZ, 0xc0, !PT ;  /* 0xffffe0002c147812 */ /* 0x000fe200078ec0ff */
[C---:B------:R-:W-:Y:S01]  /*8150*/  FMUL R8, R24.reuse, R15 ;  /* 0x0000000f18087220 */ /* 0x040fe20000400000 */
[C---:B------:R-:W-:Y:S01]  /*8160*/  FFMA R36, R27.reuse, R26, R5 ;  /* 0x0000001a1b247223 */ /* 0x040fe20000000005 */
[C---:B------:R-:W-:Y:S01]  /*8170*/  FFMA R37, R27.reuse, R21, R6 ;  /* 0x000000151b257223 */ /* 0x040fe20000000006 */
[----:B------:R-:W-:Y:S01]  /*8180*/  FFMA R38, R27, R40, R7 ;  /* 0x000000281b267223 */ /* 0x000fe20000000007 */
[C---:B------:R-:W-:Y:S01]  /*8190*/  FMUL R9, R24.reuse, R16 ;  /* 0x0000001018097220 */ /* 0x040fe20000400000 */
[----:B------:R-:W-:Y:S01]  /*81a0*/  LOP3.LUT R21, R45, 0xffffe000, RZ, 0xc0, !PT ;  /* 0xffffe0002d157812 */ /* 0x000fe200078ec0ff */
[----:B------:R-:W-:Y:S01]  /*81b0*/  FFMA R39, R27, R41, R8 ;  /* 0x000000291b277223 */ /* 0x000fe20000000008 */
[----:B------:R-:W-:Y:S01]  /*81c0*/  FMUL R10, R24, R17 ;  /* 0x00000011180a7220 */ /* 0x000fe20000400000 */
[----:B------:R-:W-:Y:S01]  /*81d0*/  LOP3.LUT R26, R46, 0xffffe000, RZ, 0xc0, !PT ;  /* 0xffffe0002e1a7812 */ /* 0x000fe200078ec0ff */
        /* <DEDUP_REMOVED lines=36> */
.L_x_126:
[----:B------:R-:W-:Y:S05]  /*8420*/  BSYNC.RECONVERGENT B0 ;  /* 0x0000000000007941 */ /* 0x000fea0003800200 */
.L_x_125:
[----:B------:R-:W-:Y:S01]  /*8430*/  BAR.SYNC.DEFER_BLOCKING 0x1, 0x80 ;  /* 0x0042000000007b1d */ /* 0x000fe20000010000 */
[----:B------:R-:W-:Y:S01]  /*8440*/  UIADD3 UR4, UPT, UPT, UR46, 0x1, URZ ;  /* 0x000000012e047890 */ /* 0x000fe2000fffe0ff */
[----:B------:R-:W-:Y:S03]  /*8450*/  HFMA2 R91, -RZ, RZ, 0, 0 ;  /* 0x00000000ff5b7431 */ /* 0x000fe600000001ff */
        /* <DEDUP_REMOVED lines=18> */
.L_x_130:
[----:B------:R-:W-:Y:S05]  /*8580*/  BSYNC B0 ;  /* 0x0000000000007941 */ /* 0x000fea0003800000 */
.L_x_129:
[----:B------:R-:W-:Y:S01]  /*8590*/  ISETP.NE.AND P0, PT, R88, RZ, PT ;  /* 0x000000ff5800720c */ /* 0x000fe20003f05270 */
[----:B------:R-:W-:Y:S11]  /*85a0*/  VIADD R85, R85, 0x1 ;  /* 0x0000000155557836 */ /* 0x000ff60000000000 */
[----:B------:R-:W-:Y:S01]  /*85b0*/  @!UPT UIADD3 URZ, UPT, UPT, URZ, URZ, URZ ;  /* 0x000000fffffff290 */ /* 0x000fe2000fffe0ff */
[----:B-1----:R-:W-:Y:S01]  /*85c0*/  @P0 IMAD.IADD R4, R73, 0x1, R0 ;  /* 0x0000000149040824 */ /* 0x002fe200078e0200 */
[----:B------:R-:W-:Y:S05]  /*85d0*/  @P0 WARPSYNC.ALL ;  /* 0x0000000000000948 */ /* 0x000fea0003800000 */
[----:B------:R1:W3:Y:S04]  /*85e0*/  @P0 LDSM.16.M88.4 R56, [R3+UR43+0x400] ;  /* 0x0004002b0338083b */ /* 0x0002e80008000200 */
[----:B------:R1:W4:Y:S04]  /*85f0*/  @P0 LDSM.16.M88.4 R52, [R2+0x400] ;  /* 0x000400000234083b */ /* 0x0003280000000200 */
[----:B------:R1:W1:Y:S04]  /*8600*/  @P0 LDSM.16.M88.4 R48, [R0+0x400] ;  /* 0x000400000030083b */ /* 0x0002680000000200 */
[----:B------:R1:W1:Y:S01]  /*8610*/  @P0 LDSM.16.M88.4 R44, [R4+0x400] ;  /* 0x00040000042c083b */ /* 0x0002620000000200 */
[C---:B------:R-:W-:Y:S04]  /*8620*/  ISETP.NE.AND P0, PT, R85.reuse, 0x4, PT ;  /* 0x000000045500780c */ /* 0x040fe80003f05270 */
[----:B------:R-:W-:Y:S02]  /*8630*/  SEL R85, R85, RZ, P0 ;  /* 0x000000ff55557207 */ /* 0x000fe40000000000 */
[----:B------:R-:W-:Y:S02]  /*8640*/  SEL R91, RZ, 0x1, P0 ;  /* 0x00000001ff5b7807 */ /* 0x000fe40000000000 */
.L_x_128:
[----:B------:R-:W-:Y:S05]  /*8650*/  BSYNC B1 ;  /* 0x0000000000017941 */ /* 0x000fea0003800000 */
.L_x_127:
        /* <DEDUP_REMOVED lines=21> */
.L_x_132:
        /* <DEDUP_REMOVED lines=42> */
[----:B------:R-:W-:Y:S01]  /*8a50*/  FFMA R34, R27, R26, R3 ;  /* 0x0000001a1b227223 */ /* 0x000fe20000000003 */
[----:B------:R-:W-:Y:S01]  /*8a60*/  LOP3.LUT R26, R48, 0xffffe000, RZ, 0xc0, !PT ;  /* 0xffffe000301a7812 */ /* 0x000fe200078ec0ff */
[C---:B------:R-:W-:Y:S01]  /*8a70*/  FMUL R5, R24.reuse, R12 ;  /* 0x0000000c18057220 */ /* 0x040fe20000400000 */
[----:B------:R-:W-:Y:S01]  /*8a80*/  F2FP.TF32.F32.PACK_B R33, R33 ;  /* 0x00000021ff21723e */ /* 0x000fe200024050ff */
[C---:B------:R-:W-:Y:S01]  /*8a90*/  FMUL R6, R24.reuse, R13 ;  /* 0x0000000d18067220 */ /* 0x040fe20000400000 */
[----:B------:R-:W-:Y:S01]  /*8aa0*/  F2FP.TF32.F32.PACK_B R34, R34 ;  /* 0x00000022ff22723e */ /* 0x000fe200024050ff */
[----:B------:R-:W-:Y:S01]  /*8ab0*/  FMUL R7, R24, R14 ;  /* 0x0000000e18077220 */ /* 0x000fe20000400000 */
[----:B------:R-:W-:Y:S01]  /*8ac0*/  @P6 SHF.L.U32 R14, R91, 0x1f, RZ ;  /* 0x0000001f5b0e6819 */ /* 0x000fe200000006ff */
        /* <DEDUP_REMOVED lines=47> */
.L_x_134:
[----:B------:R-:W-:Y:S05]  /*8dc0*/  BSYNC.RECONVERGENT B0 ;  /* 0x0000000000007941 */ /* 0x000fea0003800200 */
.L_x_133:
        /* <DEDUP_REMOVED lines=17> */
[----:B------:R-:W-:Y:S04]  /*8ee0*/  SHF.L.U32 R4, R91, 0x1f, RZ ;  /* 0x0000001f5b047819 */ /* 0x000fe800000006ff */
[----:B------:R-:W1:Y:S02]  /*8ef0*/  SYNCS.PHASECHK.TRANS64.TRYWAIT P0, [R93+URZ+0x30], R4 ;  /* 0x000030045d0075a7 */ /* 0x000e6400080011ff */
[----:B-1----:R-:W-:Y:S05]  /*8f00*/  @!P0 BRA `(.L_x_139) ;  /* 0x0000003400608947 */ /* 0x002fea0003800000 */
.L_x_138:
[----:B------:R-:W-:Y:S05]  /*8f10*/  BSYNC B0 ;  /* 0x0000000000007941 */ /* 0x000fea0003800000 */
.L_x_137:
        /* <DEDUP_REMOVED lines=10> */
[----:B------:R-:W-:Y:S02]  /*8fc0*/  SEL R6, RZ, 0x1, P0 ;  /* 0x00000001ff067807 */ /* 0x000fe40000000000 */
[----:B------:R-:W-:Y:S02]  /*8fd0*/  SEL R85, R85, RZ, P0 ;  /* 0x000000ff55557207 */ /* 0x000fe40000000000 */
[----:B------:R-:W-:Y:S02]  /*8fe0*/  LOP3.LUT R91, R91, R6, RZ, 0x3c, !PT ;  /* 0x000000065b5b7212 */ /* 0x000fe400078e3cff */
.L_x_136:
[----:B------:R-:W-:Y:S05]  /*8ff0*/  BSYNC B1 ;  /* 0x0000000000017941 */ /* 0x000fea0003800000 */
.L_x_135:
        /* <DEDUP_REMOVED lines=21> */
.L_x_140:
        /* <DEDUP_REMOVED lines=88> */
[----:B------:R-:W-:Y:S02]  /*96d0*/  UIADD3 UR4, UPT, UPT, UR43, 0x400, URZ ;  /* 0x000004002b047890 */ /* 0x000fe4000fffe0ff */
[----:B------:R-:W-:Y:S01]  /*96e0*/  UIADD3 UR9, UPT, UPT, UR49, 0x80, URZ ;  /* 0x0000008031097890 */ /* 0x000fe2000fffe0ff */
[----:B------:R-:W-:Y:S01]  /*96f0*/  UMOV UR10, UR50 ;  /* 0x00000032000a7c82 */ /* 0x000fe20008000000 */
[----:B------:R-:W-:Y:S02]  /*9700*/  UMOV UR11, UR36 ;  /* 0x00000024000b7c82 */ /* 0x000fe40008000000 */
[----:B------:R-:W-:Y:S01]  /*9710*/  MOV R68, UR4 ;  /* 0x0000000400447c02 */ /* 0x000fe20008000f00 */
[----:B------:R-:W-:Y:S03]  /*9720*/  UIADD3 UR4, UP0, UPT, UR54, 0x680, URZ ;  /* 0x0000068036047890 */ /* 0x000fe6000ff1e0ff */
[----:B------:R-:W-:Y:S01]  /*9730*/  R2UR UR8, R68 ;  /* 0x00000000440872ca */ /* 0x000fe200000e0000 */
[----:B------:R-:W-:Y:S11]  /*9740*/  UIADD3.X UR5, UPT, UPT, URZ, UR55, URZ, UP0, !UPT ;  /* 0x00000037ff057290 */ /* 0x000ff600087fe4ff */
[----:B------:R-:W-:Y:S01]  /*9750*/  @!UPT UIADD3 URZ, UPT, UPT, URZ, URZ, URZ ;  /* 0x000000fffffff290 */ /* 0x000fe2000fffe0ff */
[----:B------:R1:W-:Y:S01]  /*9760*/  UTMASTG.3D [UR8], [UR4] ;  /* 0x00000008040073b5 */ /* 0x0003e20008010000 */
[----:B------:R0:W-:Y:S01]  /*9770*/  UTMACMDFLUSH ;  /* 0x00000000000079b7 */ /* 0x0001e20000000000 */
[----:B-1----:R-:W-:Y:S04]  /*9780*/  DEPBAR.LE SB0, 0x1 ;  /* 0x000080400000791a */ /* 0x002fe80000000000 */
.L_x_142:
[----:B------:R-:W-:Y:S05]  /*9790*/  BSYNC.RECONVERGENT B0 ;  /* 0x0000000000007941 */ /* 0x000fea0003800200 */
.L_x_141:
        /* <DEDUP_REMOVED lines=20> */
.L_x_146:
[----:B------:R-:W-:Y:S05]  /*98e0*/  BSYNC B0 ;  /* 0x0000000000007941 */ /* 0x000fea0003800000 */
.L_x_145:
        /* <DEDUP_REMOVED lines=13> */
.L_x_144:
[----:B------:R-:W-:Y:S05]  /*99c0*/  BSYNC B1 ;  /* 0x0000000000017941 */ /* 0x000fea0003800000 */
.L_x_143:
        /* <DEDUP_REMOVED lines=21> */
.L_x_148:
        /* <DEDUP_REMOVED lines=97> */
.L_x_150:
[----:B------:R-:W-:Y:S05]  /*a130*/  BSYNC.RECONVERGENT B0 ;  /* 0x0000000000007941 */ /* 0x000fea0003800200 */
.L_x_149:
        /* <DEDUP_REMOVED lines=20> */
.L_x_154:
[----:B------:R-:W-:Y:S05]  /*a280*/  BSYNC B0 ;  /* 0x0000000000007941 */ /* 0x000fea0003800000 */
.L_x_153:
        /* <DEDUP_REMOVED lines=13> */
.L_x_152:
[----:B------:R-:W-:Y:S05]  /*a360*/  BSYNC B1 ;  /* 0x0000000000017941 */ /* 0x000fea0003800000 */
.L_x_151:
        /* <DEDUP_REMOVED lines=21> */
.L_x_156:
        /* <DEDUP_REMOVED lines=97> */
.L_x_158:
[----:B------:R-:W-:Y:S05]  /*aad0*/  BSYNC.RECONVERGENT B0 ;  /* 0x0000000000007941 */ /* 0x000fea0003800200 */
.L_x_157:
        /* <DEDUP_REMOVED lines=20> */
.L_x_162:
[----:B------:R-:W-:Y:S05]  /*ac20*/  BSYNC B0 ;  /* 0x0000000000007941 */ /* 0x000fea0003800000 */
.L_x_161:
[----:B------:R-:W-:Y:S11]  /*ac30*/  ISETP.NE.AND P0, PT, R88, RZ, PT ;  /* 0x000000ff5800720c */ /* 0x000ff60003f05270 */
[----:B------:R-:W-:Y:S02]  /*ac40*/  @!UPT UIADD3 URZ, UPT, UPT, URZ, URZ, URZ ;  /* 0x000000fffffff290 */ /* 0x000fe4000fffe0ff */
[----:B-1----:R-:W-:Y:S01]  /*ac50*/  @P0 IADD3 R2, PT, PT, R73, R90, RZ ;  /* 0x0000005a49020210 */ /* 0x002fe20007ffe0ff */
[----:B------:R-:W-:Y:S05]  /*ac60*/  @P0 WARPSYNC.ALL ;  /* 0x0000000000000948 */ /* 0x000fea0003800000 */
[----:B------:R1:W3:Y:S04]  /*ac70*/  @P0 LDSM.16.M88.4 R56, [R85+UR43+0x400] ;  /* 0x0004002b5538083b */ /* 0x0002e80008000200 */
[----:B------:R1:W4:Y:S04]  /*ac80*/  @P0 LDSM.16.M88.4 R52, [R0+0x400] ;  /* 0x000400000034083b */ /* 0x0003280000000200 */
[----:B------:R1:W1:Y:S04]  /*ac90*/  @P0 LDSM.16.M88.4 R48, [R90+0x400] ;  /* 0x000400005a30083b */ /* 0x0002680000000200 */
[----:B------:R1:W1:Y:S02]  /*aca0*/  @P0 LDSM.16.M88.4 R44, [R2+0x400] ;  /* 0x00040000022c083b */ /* 0x0002640000000200 */
.L_x_160:
[----:B------:R-:W-:Y:S05]  /*acb0*/  BSYNC B1 ;  /* 0x0000000000017941 */ /* 0x000fea0003800000 */
.L_x_159:
        /* <DEDUP_REMOVED lines=10> */
[----:B------:R-:W2:Y:S01]  /*ad60*/  LDCU.64 UR6, c[0x4][0x78] ;  /* 0x01000f00ff0677ac */ /* 0x000ea20008000a00 */
[----:B-1----:R-:W1:Y:S01]  /*ad70*/  LDC.64 R2, c[0x4][R3] ;  /* 0x0100000003027b82 */ /* 0x002e620000000a00 */
[----:B------:R-:W3:Y:S01]  /*ad80*/  LDCU.64 UR4, c[0x4][0x10] ;  /* 0x01000200ff0477ac */ /* 0x000ee20008000a00 */
[----:B-----5:R-:W-:Y:S01]  /*ad90*/  MOV R5, UR9 ;  /* 0x0000000900057c02 */ /* 0x020fe20008000f00 */
[----:B------:R-:W-:Y:S01]  /*ada0*/  IMAD.U32 R4, RZ, RZ, UR8 ;  /* 0x00000008ff047e24 */ /* 0x000fe2000f8e00ff */
[----:B--2---:R-:W-:Y:S01]  /*adb0*/  MOV R7, UR7 ;  /* 0x0000000700077c02 */ /* 0x004fe20008000f00 */
[----:B------:R-:W-:Y:S01]  /*adc0*/  IMAD.U32 R6, RZ, RZ, UR6 ;  /* 0x00000006ff067e24 */ /* 0x000fe2000f8e00ff */
[----:B---3--:R-:W-:Y:S01]  /*add0*/  MOV R11, UR5 ;  /* 0x00000005000b7c02 */ /* 0x008fe20008000f00 */
[----:B------:R-:W-:Y:S02]  /*ade0*/  IMAD.U32 R10, RZ, RZ, UR4 ;  /* 0x00000004ff0a7e24 */ /* 0x000fe4000f8e00ff */
[----:B------:R-:W-:Y:S07]  /*adf0*/  LEPC R20, `(.L_x_164) ;  /* 0x000000001014794e */ /* 0x000fee0000000000 */
[----:B-1--4-:R-:W-:Y:S05]  /*ae00*/  CALL.ABS.NOINC R2 ;  /* 0x0000000002007343 */ /* 0x012fea0003c00000 */
.L_x_164:
[----:B------:R-:W-:Y:S01]  /*ae10*/  ISETP.NE.AND P0, PT, R75, RZ, PT ;  /* 0x000000ff4b00720c */ /* 0x000fe20003f05270 */
[----:B------:R-:W-:Y:S05]  /*ae20*/  WARPSYNC.ALL ;  /* 0x0000000000007948 */ /* 0x000fea0003800000 */
[----:B------:R-:W-:Y:S01]  /*ae30*/  R2UR UR4, R25 ;  /* 0x00000000190472ca */ /* 0x000fe200000e0000 */
[----:B------:R-:W5:Y:S01]  /*ae40*/  S2UR UR5, SR_CgaCtaId ;  /* 0x00000000000579c3 */ /* 0x000f620000008800 */
[----:B-1-3--:R-:W-:Y:S01]  /*ae50*/  LOP3.LUT R0, R56, 0xffffe000, RZ, 0xc0, !PT ;  /* 0xffffe00038007812 */ /* 0x00afe200078ec0ff */
[----:B------:R-:W-:Y:S01]  /*ae60*/  BSSY.RECONVERGENT B0, `(.L_x_165) ;  /* 0x000005b000007945 */ /* 0x000fe20003800200 */
[----:B------:R-:W-:Y:S02]  /*ae70*/  LOP3.LUT R2, R57, 0xffffe000, RZ, 0xc0, !PT ;  /* 0xffffe00039027812 */ /* 0x000fe400078ec0ff */
[----:B------:R-:W-:Y:S02]  /*ae80*/  LOP3.LUT R3, R58, 0xffffe000, RZ, 0xc0, !PT ;  /* 0xffffe0003a037812 */ /* 0x000fe400078ec0ff */
[----:B------:R-:W-:Y:S02]  /*ae90*/  LOP3.LUT R20, R59, 0xffffe000, RZ, 0xc0, !PT ;  /* 0xffffe0003b147812 */ /* 0x000fe400078ec0ff */
[----:B----4-:R-:W-:Y:S02]  /*aea0*/  LOP3.LUT R21, R52, 0xffffe000, RZ, 0xc0, !PT ;  /* 0xffffe00034157812 */ /* 0x010fe400078ec0ff */
[----:B------:R-:W-:Y:S01]  /*aeb0*/  LOP3.LUT R26, R53, 0xffffe000, RZ, 0xc0, !PT ;  /* 0xffffe000351a7812 */ /* 0x000fe200078ec0ff */
[----:B------:R-:W1:Y:S01]  /*aec0*/  LDTM.16dp128bit.x8 R4, tmem[UR4+0xe0] ;  /* 0x0000e004000479ee */ /* 0x000e620008180000 */
[----:B------:R-:W-:Y:S01]  /*aed0*/  R2UR UR4, R82 ;  /* 0x00000000520472ca */ /* 0x000fe200000e0000 */
[----:B------:R-:W-:Y:S01]  /*aee0*/  NOP ;  /* 0x0000000000007918 */ /* 0x000fe20000000000 */
[----:B--2---:R-:W-:Y:S02]  /*aef0*/  LOP3.LUT R29, R54, 0xffffe000, RZ, 0xc0, !PT ;  /* 0xffffe000361d7812 */ /* 0x004fe400078ec0ff */
[----:B------:R-:W-:Y:S02]  /*af00*/  LOP3.LUT R28, R55, 0xffffe000, RZ, 0xc0, !PT ;  /* 0xffffe000371c7812 */ /* 0x000fe400078ec0ff */
[----:B------:R-:W-:Y:S02]  /*af10*/  LOP3.LUT R31, R48, 0xffffe000, RZ, 0xc0, !PT ;  /* 0xffffe000301f7812 */ /* 0x000fe400078ec0ff */
[----:B------:R-:W-:Y:S02]  /*af20*/  LOP3.LUT R30, R49, 0xffffe000, RZ, 0xc0, !PT ;  /* 0xffffe000311e7812 */ /* 0x000fe400078ec0ff */
[----:B------:R-:W-:Y:S02]  /*af30*/  LOP3.LUT R33, R50, 0xffffe000, RZ, 0xc0, !PT ;  /* 0xffffe00032217812 */ /* 0x000fe400078ec0ff */
[----:B------:R-:W-:Y:S01]  /*af40*/  LOP3.LUT R32, R51, 0xffffe000, RZ, 0xc0, !PT ;  /* 0xffffe00033207812 */ /* 0x000fe200078ec0ff */
[----:B------:R-:W-:Y:S01]  /*af50*/  UIADD3 UR4, UPT, UPT, UR4, 0xc0, URZ ;  /* 0x000000c004047890 */ /* 0x000fe2000fffe0ff */
[----:B------:R-:W-:Y:S02]  /*af60*/  LOP3.LUT R35, R44, 0xffffe000, RZ, 0xc0, !PT ;  /* 0xffffe0002c237812 */ /* 0x000fe400078ec0ff */
[----:B------:R-:W-:Y:S02]  /*af70*/  LOP3.LUT R34, R45, 0xffffe000, RZ, 0xc0, !PT ;  /* 0xffffe0002d227812 */ /* 0x000fe400078ec0ff */
[----:B------:R-:W-:Y:S02]  /*af80*/  LOP3.LUT R37, R46, 0xffffe000, RZ, 0xc0, !PT ;  /* 0xffffe0002e257812 */ /* 0x000fe400078ec0ff */
[----:B------:R-:W-:Y:S01]  /*af90*/  LOP3.LUT R36, R47, 0xffffe000, RZ, 0xc0, !PT ;  /* 0xffffe0002f247812 */ /* 0x000fe200078ec0ff */
[C---:B-1----:R-:W-:Y:S01]  /*afa0*/  FMUL R4, R24.reuse, R4 ;  /* 0x0000000418047220 */ /* 0x042fe20000400000 */
[C---:B------:R-:W-:Y:S01]  /*afb0*/  FMUL R5, R24.reuse, R5 ;  /* 0x0000000518057220 */ /* 0x040fe20000400000 */
[C---:B------:R-:W-:Y:S01]  /*afc0*/  FMUL R6, R24.reuse, R6 ;  /* 0x0000000618067220 */ /* 0x040fe20000400000 */
[C---:B------:R-:W-:Y:S01]  /*afd0*/  FMUL R7, R24.reuse, R7 ;  /* 0x0000000718077220 */ /* 0x040fe20000400000 */
[C---:B------:R-:W-:Y:S01]  /*afe0*/  FFMA R4, R27.reuse, R0, R4 ;  /* 0x000000001b047223 */ /* 0x040fe20000000004 */
[C---:B------:R-:W-:Y:S01]  /*aff0*/  FMUL R8, R24.reuse, R8 ;  /* 0x0000000818087220 */ /* 0x040fe20000400000 */
[C---:B------:R-:W-:Y:S01]  /*b000*/  FFMA R5, R27.reuse, R2, R5 ;  /* 0x000000021b057223 */ /* 0x040fe20000000005 */
[C---:B------:R-:W-:Y:S01]  /*b010*/  FMUL R9, R24.reuse, R9 ;  /* 0x0000000918097220 */ /* 0x040fe20000400000 */
[C---:B------:R-:W-:Y:S01]  /*b020*/  FFMA R6, R27.reuse, R3, R6 ;  /* 0x000000031b067223 */ /* 0x040fe20000000006 */
[----:B------:R-:W-:Y:S01]  /*b030*/  F2FP.TF32.F32.PACK_B R4, R4 ;  /* 0x00000004ff04723e */ /* 0x000fe200024050ff */
[C---:B------:R-:W-:Y:S01]  /*b040*/  FMUL R10, R24.reuse, R10 ;  /* 0x0000000a180a7220 */ /* 0x040fe20000400000 */
[----:B------:R-:W-:Y:S01]  /*b050*/  F2FP.TF32.F32.PACK_B R5, R5 ;  /* 0x00000005ff05723e */ /* 0x000fe200024050ff */
[C---:B------:R-:W-:Y:S01]  /*b060*/  FFMA R7, R27.reuse, R20, R7 ;  /* 0x000000141b077223 */ /* 0x040fe20000000007 */
[C---:B------:R-:W-:Y:S01]  /*b070*/  FMUL R11, R24.reuse, R11 ;  /* 0x0000000b180b7220 */ /* 0x040fe20000400000 */
[----:B-----5:R-:W-:Y:S01]  /*b080*/  UPRMT UR4, UR5, 0x654, UR4 ;  /* 0x0000065405047896 */ /* 0x020fe20008000004 */
[C---:B------:R-:W-:Y:S01]  /*b090*/  FFMA R8, R27.reuse, R21, R8 ;  /* 0x000000151b087223 */ /* 0x040fe20000000008 */
[C---:B------:R-:W-:Y:S01]  /*b0a0*/  FMUL R12, R24.reuse, R12 ;  /* 0x0000000c180c7220 */ /* 0x040fe20000400000 */
[C---:B------:R-:W-:Y:S01]  /*b0b0*/  FFMA R9, R27.reuse, R26, R9 ;  /* 0x0000001a1b097223 */ /* 0x040fe20000000009 */
[C---:B------:R-:W-:Y:S01]  /*b0c0*/  FMUL R13, R24.reuse, R13 ;  /* 0x0000000d180d7220 */ /* 0x040fe20000400000 */
[C---:B------:R-:W-:Y:S01]  /*b0d0*/  FFMA R10, R27.reuse, R29, R10 ;  /* 0x0000001d1b0a7223 */ /* 0x040fe2000000000a */
[C---:B------:R-:W-:Y:S01]  /*b0e0*/  FMUL R14, R24.reuse, R14 ;  /* 0x0000000e180e7220 */ /* 0x040fe20000400000 */
[C---:B------:R-:W-:Y:S01]  /*b0f0*/  FFMA R11, R27.reuse, R28, R11 ;  /* 0x0000001c1b0b7223 */ /* 0x040fe2000000000b */
[C---:B------:R-:W-:Y:S01]  /*b100*/  FMUL R15, R24.reuse, R15 ;  /* 0x0000000f180f7220 */ /* 0x040fe20000400000 */
[----:B------:R-:W-:Y:S01]  /*b110*/  F2FP.TF32.F32.PACK_B R6, R6 ;  /* 0x00000006ff06723e */ /* 0x000fe200024050ff */
[C---:B------:R-:W-:Y:S01]  /*b120*/  FFMA R12, R27.reuse, R31, R12 ;  /* 0x0000001f1b0c7223 */ /* 0x040fe2000000000c */
[----:B------:R-:W-:Y:S01]  /*b130*/  F2FP.TF32.F32.PACK_B R7, R7 ;  /* 0x00000007ff07723e */ /* 0x000fe200024050ff */
[C---:B------:R-:W-:Y:S01]  /*b140*/  FMUL R16, R24.reuse, R16 ;  /* 0x0000001018107220 */ /* 0x040fe20000400000 */
[C---:B------:R-:W-:Y:S01]  /*b150*/  FFMA R13, R27.reuse, R30, R13 ;  /* 0x0000001e1b0d7223 */ /* 0x040fe2000000000d */
[C---:B------:R-:W-:Y:S01]  /*b160*/  FMUL R17, R24.reuse, R17 ;  /* 0x0000001118117220 */ /* 0x040fe20000400000 */
[C---:B------:R-:W-:Y:S01]  /*b170*/  FFMA R14, R27.reuse, R33, R14 ;  /* 0x000000211b0e7223 */ /* 0x040fe2000000000e */
[C---:B------:R-:W-:Y:S01]  /*b180*/  FMUL R18, R24.reuse, R18 ;  /* 0x0000001218127220 */ /* 0x040fe20000400000 */
[C---:B------:R-:W-:Y:S01]  /*b190*/  FFMA R15, R27.reuse, R32, R15 ;  /* 0x000000201b0f7223 */ /* 0x040fe2000000000f */
[----:B------:R-:W-:Y:S01]  /*b1a0*/  FMUL R19, R24, R19 ;  /* 0x0000001318137220 */ /* 0x000fe20000400000 */
[----:B------:R-:W-:Y:S01]  /*b1b0*/  F2FP.TF32.F32.PACK_B R8, R8 ;  /* 0x00000008ff08723e */ /* 0x000fe200024050ff */
[C---:B------:R-:W-:Y:S01]  /*b1c0*/  FFMA R16, R27.reuse, R35, R16 ;  /* 0x000000231b107223 */ /* 0x040fe20000000010 */
[----:B------:R-:W-:Y:S01]  /*b1d0*/  F2FP.TF32.F32.PACK_B R9, R9 ;  /* 0x00000009ff09723e */ /* 0x000fe200024050ff */
[----:B------:R-:W-:Y:S01]  /*b1e0*/  SYNCS.ARRIVE.TRANS64.RED.A1T0 RZ, [UR4], RZ ;  /* 0x000000ffffff79a7 */ /* 0x000fe20008100404 */
[----:B------:R1:W-:Y:S01]  /*b1f0*/  STSM.16.M88.4 [R81+0x6400], R4 ;  /* 0x0064000451007844 */ /* 0x0003e20000000200 */
[----:B------:R-:W-:Y:S01]  /*b200*/  F2FP.TF32.F32.PACK_B R10, R10 ;  /* 0x0000000aff0a723e */ /* 0x000fe200024050ff */
[C---:B------:R-:W-:Y:S01]  /*b210*/  FFMA R17, R27.reuse, R34, R17 ;  /* 0x000000221b117223 */ /* 0x040fe20000000011 */
[----:B------:R-:W-:Y:S01]  /*b220*/  F2FP.TF32.F32.PACK_B R11, R11 ;  /* 0x0000000bff0b723e */ /* 0x000fe200024050ff */
[C---:B------:R-:W-:Y:S01]  /*b230*/  FFMA R18, R27.reuse, R37, R18 ;  /* 0x000000251b127223 */ /* 0x040fe20000000012 */
[----:B------:R-:W-:Y:S01]  /*b240*/  FFMA R19, R27, R36, R19 ;  /* 0x000000241b137223 */ /* 0x000fe20000000013 */
[----:B------:R-:W-:Y:S02]  /*b250*/  F2FP.TF32.F32.PACK_B R12, R12 ;  /* 0x0000000cff0c723e */ /* 0x000fe400024050ff */
[----:B------:R1:W-:Y:S01]  /*b260*/  STSM.16.M88.4 [R80+0x6400], R8 ;  /* 0x0064000850007844 */ /* 0x0003e20000000200 */
[----:B------:R-:W-:Y:S02]  /*b270*/  F2FP.TF32.F32.PACK_B R13, R13 ;  /* 0x0000000dff0d723e */ /* 0x000fe400024050ff */
[----:B------:R-:W-:Y:S02]  /*b280*/  F2FP.TF32.F32.PACK_B R14, R14 ;  /* 0x0000000eff0e723e */ /* 0x000fe400024050ff */
        /* <DEDUP_REMOVED lines=23> */
[----:B--2---:R-:W-:Y:S04]  /*b400*/  DEPBAR.LE SB0, 0x1 ;  /* 0x000080400000791a */ /* 0x004fe80000000000 */
.L_x_166:
[----:B------:R-:W-:Y:S05]  /*b410*/  BSYNC.RECONVERGENT B0 ;  /* 0x0000000000007941 */ /* 0x000fea0003800200 */
.L_x_165:
[----:B------:R-:W-:Y:S01]  /*b420*/  BAR.SYNC.DEFER_BLOCKING 0x1, 0x80 ;  /* 0x0042000000007b1d */ /* 0x000fe20000010000 */
[----:B------:R-:W-:Y:S01]  /*b430*/  UISETP.NE.AND UP0, UPT, UR52, -0x8, UPT ;  /* 0xfffffff83400788c */ /* 0x000fe2000bf05270 */
[----:B------:R-:W-:Y:S08]  /*b440*/  IADD3 R0, PT, PT, R22, 0x1, RZ ;  /* 0x0000000116007810 */ /* 0x000ff00007ffe0ff */
[----:B------:R-:W-:Y:S05]  /*b450*/  BRA.U !UP0, `(.L_x_167) ;  /* 0x0000000108247547 */ /* 0x000fea000b800000 */
[----:B------:R-:W-:Y:S01]  /*b460*/  ISETP.NE.AND P0, PT, R79, RZ, PT ;  /* 0x000000ff4f00720c */ /* 0x000fe20003f05270 */
[----:B------:R-:W-:Y:S01]  /*b470*/  IMAD.U32 R2, RZ, RZ, UR47 ;  /* 0x0000002fff027e24 */ /* 0x000fe2000f8e00ff */
[----:B------:R-:W-:Y:S04]  /*b480*/  UIADD3 UR4, UPT, UPT, UR47, 0x1, URZ ;  /* 0x000000012f047890 */ /* 0x000fe8000fffe0ff */
[----:B------:R-:W-:Y:S04]  /*b490*/  UISETP.NE.AND UP0, UPT, UR4, 0x4, UPT ;  /* 0x000000040400788c */ /* 0x000fe8000bf05270 */
[----:B------:R-:W-:Y:S03]  /*b4a0*/  USEL UR47, UR4, URZ, UP0 ;  /* 0x000000ff042f7287 */ /* 0x000fe60008000000 */
[----:B------:R-:W-:Y:S05]  /*b4b0*/  @P0 LEA R2, R2, UR43, 0x3 ;  /* 0x0000002b02020c11 */ /* 0x000fea000f8e18ff */
[----:B------:R-:W-:Y:S05]  /*b4c0*/  @P0 VIADD R2, R2, 0x50 ;  /* 0x0000005002020836 */ /* 0x000fea0000000000 */
[----:B------:R-:W-:Y:S04]  /*b4d0*/  @P0 PRMT R2, R89, 0x654, R2 ;  /* 0x0000065459020816 */ /* 0x000fe80000000002 */
[----:B------:R2:W-:Y:S03]  /*b4e0*/  @P0 SYNCS.ARRIVE.TRANS64.RED.A1T0 RZ, [R2+URZ], RZ ;  /* 0x000000ff02ff09a7 */ /* 0x0005e600081004ff */
.L_x_167:
[----:B------:R-:W-:Y:S01]  /*b4f0*/  R2UR UR6, R78 ;  /* 0x000000004e0672ca */ /* 0x000fe200000e0000 */
[----:B------:R-:W-:Y:S01]  /*b500*/  UIADD3 UR52, UPT, UPT, UR52, 0x8, URZ ;  /* 0x0000000834347890 */ /* 0x000fe2000fffe0ff */
[----:B------:R-:W-:Y:S01]  /*b510*/  R2UR UR5, R65 ;  /* 0x00000000410572ca */ /* 0x000fe200000e0000 */
[----:B------:R-:W-:Y:S01]  /*b520*/  UMOV UR36, UR63 ;  /* 0x0000003f00247c82 */ /* 0x000fe20008000000 */
[----:B------:R-:W-:Y:S02]  /*b530*/  R2UR UR4, R66 ;  /* 0x00000000420472ca */ /* 0x000fe400000e0000 */
[----:B------:R-:W-:Y:S02]  /*b540*/  ISETP.NE.AND P0, PT, R70, 0x2, PT ;  /* 0x000000024600780c */ /* 0x000fe40003f05270 */
[----:B------:R-:W-:Y:S02]  /*b550*/  ISETP.NE.AND P1, PT, R0, 0x4, PT ;  /* 0x000000040000780c */ /* 0x000fe40003f25270 */
[----:B--2---:R-:W-:Y:S02]  /*b560*/  SEL R2, RZ, 0x1, P0 ;  /* 0x00000001ff027807 */ /* 0x004fe40000000000 */
[----:B------:R-:W-:Y:S01]  /*b570*/  SEL R3, RZ, 0x1, P1 ;  /* 0x00000001ff037807 */ /* 0x000fe20000800000 */
[----:B------:R-:W-:Y:S01]  /*b580*/  UISETP.NE.AND UP0, UPT, UR6, URZ, UPT ;  /* 0x000000ff0600728c */ /* 0x000fe2000bf05270 */
[----:B------:R-:W-:Y:S01]  /*b590*/  LOP3.LUT R71, R71, R2, RZ, 0x3c, !PT ;  /* 0x0000000247477212 */ /* 0x000fe200078e3cff */
[----:B------:R-:W-:Y:S01]  /*b5a0*/  UIADD3 UR20, UPT, UPT, UR37, UR5, URZ ;  /* 0x0000000525147290 */ /* 0x000fe2000fffe0ff */
[----:B------:R-:W-:Y:S01]  /*b5b0*/  LOP3.LUT R72, R72, R3, RZ, 0x3c, !PT ;  /* 0x0000000348487212 */ /* 0x000fe200078e3cff */
[----:B------:R-:W-:Y:S01]  /*b5c0*/  UIADD3 UR16, UPT, UPT, UR38, UR4, URZ ;  /* 0x0000000426107290 */ /* 0x000fe2000fffe0ff */
[----:B------:R-:W-:Y:S02]  /*b5d0*/  SEL R70, R70, RZ, P0 ;  /* 0x000000ff46467207 */ /* 0x000fe40000000000 */
[----:B------:R-:W-:Y:S02]  /*b5e0*/  SEL R22, R0, RZ, P1 ;  /* 0x000000ff00167207 */ /* 0x000fe40000800000 */
[----:B------:R-:W-:Y:S07]  /*b5f0*/  BRA.U UP0, `(.L_x_168) ;  /* 0xffffffa100f07547 */ /* 0x000fee000b83ffff */
[----:B------:R-:W-:-:S13]  /*b600*/  R2UR UR4, R67 ;  /* 0x00000000430472ca */ /* 0x000fda00000e0000 */
[----:B------:R-:W-:-:S09]  /*b610*/  UISETP.NE.AND UP0, UPT, UR4, URZ, UPT ;  /* 0x000000ff0400728c */ /* 0x000fd2000bf05270 */
[----:B------:R-:W-:Y:S05]  /*b620*/  BRA.U !UP0, `(.L_x_169) ;  /* 0x0000000108487547 */ /* 0x000fea000b800000 */
[----:B------:R-:W2:Y:S02]  /*b630*/  LDCU.64 UR4, c[0x0][0x890] ;  /* 0x00011200ff0477ac */ /* 0x000ea40008000a00 */
[----:B--2---:R-:W-:-:S04]  /*b640*/  UISETP.NE.U32.AND UP0, UPT, UR4, URZ, UPT ;  /* 0x000000ff0400728c */ /* 0x004fc8000bf05070 */
[----:B------:R-:W-:-:S09]  /*b650*/  UISETP.NE.AND.EX UP0, UPT, UR5, URZ, UPT, UP0 ;  /* 0x000000ff0500728c */ /* 0x000fd2000bf05300 */
[----:B------:R-:W-:Y:S05]  /*b660*/  BRA.U UP0, `(.L_x_170) ;  /* 0x00000001000c7547 */ /* 0x000fea000b800000 */
[----:B------:R-:W-:-:S13]  /*b670*/  FSETP.NEU.AND P0, PT, R27, RZ, PT ;  /* 0x000000ff1b00720b */ /* 0x000fda0003f0d000 */
[----:B------:R-:W-:Y:S05]  /*b680*/  @!P0 EXIT ;  /* 0x000000000000894d */ /* 0x000fea0003800000 */
[----:B------:R-:W-:Y:S05]  /*b690*/  BRA `(.L_x_169) ;  /* 0x00000000002c7947 */ /* 0x000fea0003800000 */
.L_x_170:
[----:B------:R-:W-:Y:S01]  /*b6a0*/  ISETP.NE.AND P0, PT, R69, RZ, PT ;  /* 0x000000ff4500720c */ /* 0x000fe20003f05270 */
[----:B------:R-:W-:-:S12]  /*b6b0*/  BSSY.RECONVERGENT B0, `(.L_x_169) ;  /* 0x0000009000007945 */ /* 0x000fd80003800200 */
[----:B------:R-:W-:Y:S05]  /*b6c0*/  @P0 BRA `(.L_x_171) ;  /* 0x0000000000140947 */ /* 0x000fea0003800000 */
[----:B------:R-:W2:Y:S02]  /*b6d0*/  LDCU.64 UR4, c[0x0][0x888] ;  /* 0x00011100ff0477ac */ /* 0x000ea40008000a00 */
[----:B--2---:R-:W-:-:S04]  /*b6e0*/  ISETP.NE.U32.AND P0, PT, RZ, UR4, PT ;  /* 0x00000004ff007c0c */ /* 0x004fc8000bf05070 */
[----:B------:R-:W-:-:S13]  /*b6f0*/  ISETP.NE.AND.EX P0, PT, RZ, UR5, PT, P0 ;  /* 0x00000005ff007c0c */ /* 0x000fda000bf05300 */
[----:B------:R-:W-:Y:S05]  /*b700*/  @!P0 EXIT ;  /* 0x000000000000894d */ /* 0x000fea0003800000 */
[----:B------:R-:W-:Y:S05]  /*b710*/  BRA `(.L_x_172) ;  /* 0x0000000000087947 */ /* 0x000fea0003800000 */
.L_x_171:
[----:B------:R-:W-:-:S13]  /*b720*/  FSETP.NEU.AND P0, PT, R27, RZ, PT ;  /* 0x000000ff1b00720b */ /* 0x000fda0003f0d000 */
[----:B------:R-:W-:Y:S05]  /*b730*/  @!P0 EXIT ;  /* 0x000000000000894d */ /* 0x000fea0003800000 */
.L_x_172:
[----:B------:R-:W-:Y:S05]  /*b740*/  BSYNC.RECONVERGENT B0 ;  /* 0x0000000000007941 */ /* 0x000fea0003800200 */
.L_x_169:
[----:B------:R-:W2:Y:S01]  /*b750*/  S2UR UR5, SR_CgaCtaId ;  /* 0x00000000000579c3 */ /* 0x000ea20000008800 */
[----:B------:R-:W-:Y:S01]  /*b760*/  ULEA UR4, UR47, UR43, 0x3 ;  /* 0x0000002b2f047291 */ /* 0x000fe2000f8e18ff */
[----:B------:R-:W-:-:S04]  /*b770*/  DEPBAR.LE SB0, 0x0 ;  /* 0x000080000000791a */ /* 0x000fc80000000000 */
[----:B------:R-:W-:-:S04]  /*b780*/  UIADD3 UR4, UPT, UPT, UR4, 0x50, URZ ;  /* 0x0000005004047890 */ /* 0x000fc8000fffe0ff */
[----:B--2---:R-:W-:-:S09]  /*b790*/  UPRMT UR4, UR5, 0x654, UR4 ;  /* 0x0000065405047896 */ /* 0x004fd20008000004 */
[----:B------:R-:W-:Y:S01]  /*b7a0*/  SYNCS.ARRIVE.TRANS64.RED.A1T0 RZ, [UR4], RZ ;  /* 0x000000ffffff79a7 */ /* 0x000fe20008100404 */
[----:B------:R-:W-:Y:S05]  /*b7b0*/  EXIT ;  /* 0x000000000000794d */ /* 0x000fea0003800000 */
.L_x_24:
[----:B-1----:R1:W3:Y:S02]  /*b7c0*/  SYNCS.PHASECHK.TRANS64.TRYWAIT P0, [R0+URZ+0xf0], R3 ;  /* 0x0000f003000075a7 */ /* 0x0022e400080011ff */
[----:B---3--:R-:W-:Y:S05]  /*b7d0*/  @!P0 NANOSLEEP.SYNCS 0x989680 ;  /* 0x009896800000895d */ /* 0x008fea0003900000 */
[----:B------:R-:W3:Y:S02]  /*b7e0*/  @!P0 SYNCS.PHASECHK.TRANS64 P0, [R0+URZ+0xf0], R3 ;  /* 0x0000f003000085a7 */ /* 0x000ee400080010ff */
[----:B---3--:R-:W-:Y:S05]  /*b7f0*/  @!P0 BRA `(.L_x_24) ;  /* 0xfffffffc00f08947 */ /* 0x008fea000383ffff */
[----:B------:R-:W-:Y:S05]  /*b800*/  BRA `(.L_x_173) ;  /* 0xffffff60008c7947 */ /* 0x000fea000383ffff */
.L_x_27:
[----:B-1----:R-:W-:-:S07]  /*b810*/  MOV R0, UR33 ;  /* 0x0000002100007c02 */ /* 0x002fce0008000f00 */
.L_x_174:
[----:B-1----:R1:W3:Y:S02]  /*b820*/  SYNCS.PHASECHK.TRANS64.TRYWAIT P0, [R0+URZ+0x18], R3 ;  /* 0x00001803000075a7 */ /* 0x0022e400080011ff */
[----:B---3--:R-:W-:Y:S05]  /*b830*/  @!P0 NANOSLEEP.SYNCS 0x989680 ;  /* 0x009896800000895d */ /* 0x008fea0003900000 */
[----:B------:R-:W3:Y:S02]  /*b840*/  @!P0 SYNCS.PHASECHK.TRANS64 P0, [R0+URZ+0x18], R3 ;  /* 0x00001803000085a7 */ /* 0x000ee400080010ff */
[----:B---3--:R-:W-:Y:S05]  /*b850*/  @!P0 BRA `(.L_x_174) ;  /* 0xfffffffc00f08947 */ /* 0x008fea000383ffff */
[----:B------:R-:W-:Y:S05]  /*b860*/  BRA `(.L_x_26) ;  /* 0xffffff6000d07947 */ /* 0x000fea000383ffff */
.L_x_34:
[----:B-1----:R-:W-:-:S07]  /*b870*/  MOV R0, UR17 ;  /* 0x0000001100007c02 */ /* 0x002fce0008000f00 */
.L_x_175:
[----:B-1----:R1:W3:Y:S02]  /*b880*/  SYNCS.PHASECHK.TRANS64.TRYWAIT P0, [R0+URZ+0x18], R3 ;  /* 0x00001803000075a7 */ /* 0x0022e400080011ff */
[----:B---3--:R-:W-:Y:S05]  /*b890*/  @!P0 NANOSLEEP.SYNCS 0x989680 ;  /* 0x009896800000895d */ /* 0x008fea0003900000 */
[----:B------:R-:W3:Y:S02]  /*b8a0*/  @!P0 SYNCS.PHASECHK.TRANS64 P0, [R0+URZ+0x18], R3 ;  /* 0x00001803000085a7 */ /* 0x000ee400080010ff */
[----:B---3--:R-:W-:Y:S05]  /*b8b0*/  @!P0 BRA `(.L_x_175) ;  /* 0xfffffffc00f08947 */ /* 0x008fea000383ffff */
[----:B------:R-:W-:Y:S05]  /*b8c0*/  BRA `(.L_x_33) ;  /* 0xffffff6400987947 */ /* 0x000fea000383ffff */
.L_x_39:
[----:B-1----:R1:W3:Y:S02]  /*b8d0*/  SYNCS.PHASECHK.TRANS64.TRYWAIT P0, [R3+URZ+0x80], R0 ;  /* 0x00008000030075a7 */ /* 0x0022e400080011ff */
[----:B---3--:R-:W-:Y:S05]  /*b8e0*/  @!P0 NANOSLEEP.SYNCS 0x989680 ;  /* 0x009896800000895d */ /* 0x008fea0003900000 */
[----:B------:R-:W3:Y:S02]  /*b8f0*/  @!P0 SYNCS.PHASECHK.TRANS64 P0, [R3+URZ+0x80], R0 ;  /* 0x00008000030085a7 */ /* 0x000ee400080010ff */
[----:B---3--:R-:W-:Y:S05]  /*b900*/  @!P0 BRA `(.L_x_39) ;  /* 0xfffffffc00f08947 */ /* 0x008fea000383ffff */
[----:B------:R-:W-:Y:S05]  /*b910*/  BRA `(.L_x_176) ;  /* 0xffffff6800387947 */ /* 0x000fea000383ffff */
.L_x_43:
[----:B-1----:R-:W-:-:S07]  /*b920*/  MOV R0, UR4 ;  /* 0x0000000400007c02 */ /* 0x002fce0008000f00 */
.L_x_177:
[----:B-1----:R1:W3:Y:S02]  /*b930*/  SYNCS.PHASECHK.TRANS64.TRYWAIT P0, [R0+URZ], R3 ;  /* 0x00000003000075a7 */ /* 0x0022e400080011ff */
[----:B---3--:R-:W-:Y:S05]  /*b940*/  @!P0 NANOSLEEP.SYNCS 0x989680 ;  /* 0x009896800000895d */ /* 0x008fea0003900000 */
[----:B------:R-:W3:Y:S02]  /*b950*/  @!P0 SYNCS.PHASECHK.TRANS64 P0, [R0+URZ], R3 ;  /* 0x00000003000085a7 */ /* 0x000ee400080010ff */
[----:B---3--:R-:W-:Y:S05]  /*b960*/  @!P0 BRA `(.L_x_177) ;  /* 0xfffffffc00f08947 */ /* 0x008fea000383ffff */
[----:B------:R-:W-:Y:S05]  /*b970*/  BRA `(.L_x_178) ;  /* 0xffffff6c00e47947 */ /* 0x000fea000383ffff */
.L_x_44:
[----:B------:R-:W-:-:S07]  /*b980*/  MOV R0, UR5 ;  /* 0x0000000500007c02 */ /* 0x000fce0008000f00 */
.L_x_179:
[----:B-1----:R1:W3:Y:S02]  /*b990*/  SYNCS.PHASECHK.TRANS64.TRYWAIT P0, [R0+URZ], R3 ;  /* 0x00000003000075a7 */ /* 0x0022e400080011ff */
[----:B---3--:R-:W-:Y:S05]  /*b9a0*/  @!P0 NANOSLEEP.SYNCS 0x989680 ;  /* 0x009896800000895d */ /* 0x008fea0003900000 */
[----:B------:R-:W3:Y:S02]  /*b9b0*/  @!P0 SYNCS.PHASECHK.TRANS64 P0, [R0+URZ], R3 ;  /* 0x00000003000085a7 */ /* 0x000ee400080010ff */
[----:B---3--:R-:W-:Y:S05]  /*b9c0*/  @!P0 BRA `(.L_x_179) ;  /* 0xfffffffc00f08947 */ /* 0x008fea000383ffff */
[----:B------:R-:W-:Y:S05]  /*b9d0*/  BRA `(.L_x_180) ;  /* 0xffffff6c00f07947 */ /* 0x000fea000383ffff */
.L_x_47:
[----:B--2---:R2:W3:Y:S02]  /*b9e0*/  SYNCS.PHASECHK.TRANS64.TRYWAIT P0, [R2+URZ+0xe0], R5 ;  /* 0x0000e005020075a7 */ /* 0x0044e400080011ff */
[----:B---3--:R-:W-:Y:S05]  /*b9f0*/  @!P0 NANOSLEEP.SYNCS 0x989680 ;  /* 0x009896800000895d */ /* 0x008fea0003900000 */
[----:B------:R-:W3:Y:S02]  /*ba00*/  @!P0 SYNCS.PHASECHK.TRANS64 P0, [R2+URZ+0xe0], R5 ;  /* 0x0000e005020085a7 */ /* 0x000ee400080010ff */
[----:B---3--:R-:W-:Y:S05]  /*ba10*/  @!P0 BRA `(.L_x_47) ;  /* 0xfffffffc00f08947 */ /* 0x008fea000383ffff */
[----:B------:R-:W-:Y:S05]  /*ba20*/  BRA `(.L_x_181) ;  /* 0xffffff7000547947 */ /* 0x000fea000383ffff */
.L_x_48:
[----:B------:R-:W-:-:S07]  /*ba30*/  MOV R2, UR4 ;  /* 0x0000000400027c02 */ /* 0x000fce0008000f00 */
.L_x_182:
[----:B--2---:R2:W3:Y:S02]  /*ba40*/  SYNCS.PHASECHK.TRANS64.TRYWAIT P0, [R2+URZ+0x90], R5 ;  /* 0x00009005020075a7 */ /* 0x0044e400080011ff */
[----:B---3--:R-:W-:Y:S05]  /*ba50*/  @!P0 NANOSLEEP.SYNCS 0x989680 ;  /* 0x009896800000895d */ /* 0x008fea0003900000 */
[----:B------:R-:W3:Y:S02]  /*ba60*/  @!P0 SYNCS.PHASECHK.TRANS64 P0, [R2+URZ+0x90], R5 ;  /* 0x00009005020085a7 */ /* 0x000ee400080010ff */
[----:B---3--:R-:W-:Y:S05]  /*ba70*/  @!P0 BRA `(.L_x_182) ;  /* 0xfffffffc00f08947 */ /* 0x008fea000383ffff */
[----:B------:R-:W-:Y:S05]  /*ba80*/  BRA `(.L_x_183) ;  /* 0xffffff7000647947 */ /* 0x000fea000383ffff */
.L_x_49:
[----:B--2---:R2:W3:Y:S02]  /*ba90*/  SYNCS.PHASECHK.TRANS64.TRYWAIT P1, [R2+URZ+0x80], R5 ;  /* 0x00008005020075a7 */ /* 0x0044e400080211ff */
[----:B---3--:R-:W-:Y:S05]  /*baa0*/  @!P1 NANOSLEEP.SYNCS 0x989680 ;  /* 0x009896800000995d */ /* 0x008fea0003900000 */
[----:B------:R-:W3:Y:S02]  /*bab0*/  @!P1 SYNCS.PHASECHK.TRANS64 P1, [R2+URZ+0x80], R5 ;  /* 0x00008005020095a7 */ /* 0x000ee400080210ff */
[----:B---3--:R-:W-:Y:S05]  /*bac0*/  @!P1 BRA `(.L_x_49) ;  /* 0xfffffffc00f09947 */ /* 0x008fea000383ffff */
[----:B------:R-:W-:Y:S05]  /*bad0*/  BRA `(.L_x_184) ;  /* 0xffffff7000947947 */ /* 0x000fea000383ffff */
.L_x_52:
[----:B------:R-:W-:-:S07]  /*bae0*/  MOV R0, UR4 ;  /* 0x0000000400007c02 */ /* 0x000fce0008000f00 */
.L_x_185:
[----:B--2---:R2:W3:Y:S02]  /*baf0*/  SYNCS.PHASECHK.TRANS64.TRYWAIT P0, [R0+URZ+0x90], R3 ;  /* 0x00009003000075a7 */ /* 0x0044e400080011ff */
[----:B---3--:R-:W-:Y:S05]  /*bb00*/  @!P0 NANOSLEEP.SYNCS 0x989680 ;  /* 0x009896800000895d */ /* 0x008fea0003900000 */
[----:B------:R-:W3:Y:S02]  /*bb10*/  @!P0 SYNCS.PHASECHK.TRANS64 P0, [R0+URZ+0x90], R3 ;  /* 0x00009003000085a7 */ /* 0x000ee400080010ff */
[----:B---3--:R-:W-:Y:S05]  /*bb20*/  @!P0 BRA `(.L_x_185) ;  /* 0xfffffffc00f08947 */ /* 0x008fea000383ffff */
[----:B------:R-:W-:Y:S05]  /*bb30*/  BRA `(.L_x_51) ;  /* 0xffffff7000e87947 */ /* 0x000fea000383ffff */
.L_x_59:
[----:B-1----:R1:W2:Y:S02]  /*bb40*/  SYNCS.PHASECHK.TRANS64.TRYWAIT P1, [R0+URZ+0x80], R5 ;  /* 0x00008005000075a7 */ /* 0x0022a400080211ff */
[----:B--2---:R-:W-:Y:S05]  /*bb50*/  @!P1 NANOSLEEP.SYNCS 0x989680 ;  /* 0x009896800000995d */ /* 0x004fea0003900000 */
[----:B------:R-:W2:Y:S02]  /*bb60*/  @!P1 SYNCS.PHASECHK.TRANS64 P1, [R0+URZ+0x80], R5 ;  /* 0x00008005000095a7 */ /* 0x000ea400080210ff */
[----:B--2---:R-:W-:Y:S05]  /*bb70*/  @!P1 BRA `(.L_x_59) ;  /* 0xfffffffc00f09947 */ /* 0x004fea000383ffff */
[----:B------:R-:W-:Y:S05]  /*bb80*/  BRA `(.L_x_186) ;  /* 0xffffff7800607947 */ /* 0x000fea000383ffff */
.L_x_60:
[----:B------:R-:W-:-:S07]  /*bb90*/  MOV R3, UR31 ;  /* 0x0000001f00037c02 */ /* 0x000fce0008000f00 */
.L_x_187:
[----:B-1----:R1:W2:Y:S02]  /*bba0*/  SYNCS.PHASECHK.TRANS64.TRYWAIT P0, [R3+URZ+0xc0], R0 ;  /* 0x0000c000030075a7 */ /* 0x0022a400080011ff */
[----:B--2---:R-:W-:Y:S05]  /*bbb0*/  @!P0 NANOSLEEP.SYNCS 0x989680 ;  /* 0x009896800000895d */ /* 0x004fea0003900000 */
[----:B------:R-:W2:Y:S02]  /*bbc0*/  @!P0 SYNCS.PHASECHK.TRANS64 P0, [R3+URZ+0xc0], R0 ;  /* 0x0000c000030085a7 */ /* 0x000ea400080010ff */
[----:B--2---:R-:W-:Y:S05]  /*bbd0*/  @!P0 BRA `(.L_x_187) ;  /* 0xfffffffc00f08947 */ /* 0x004fea000383ffff */
[----:B------:R-:W-:Y:S05]  /*bbe0*/  BRA `(.L_x_188) ;  /* 0xffffff7800b07947 */ /* 0x000fea000383ffff */
.L_x_63:
[----:B------:R-:W-:Y:S07]  /*bbf0*/  MOV R0, UR5 ;  /* 0x0000000500007c02 */ /* 0x000fee0008000f00 */
.L_x_189:
[----:B-1----:R1:W2:Y:S02]  /*bc00*/  SYNCS.PHASECHK.TRANS64.TRYWAIT P0, [R0+URZ], R3 ;  /* 0x00000003000075a7 */ /* 0x0022a400080011ff */
[----:B--2---:R-:W-:Y:S05]  /*bc10*/  @!P0 NANOSLEEP.SYNCS 0x989680 ;  /* 0x009896800000895d */ /* 0x004fea0003900000 */
[----:B------:R-:W2:Y:S02]  /*bc20*/  @!P0 SYNCS.PHASECHK.TRANS64 P0, [R0+URZ], R3 ;  /* 0x00000003000085a7 */ /* 0x000ea400080010ff */
[----:B--2---:R-:W-:Y:S05]  /*bc30*/  @!P0 BRA `(.L_x_189) ;  /* 0xfffffffc00f08947 */ /* 0x004fea000383ffff */
[----:B------:R-:W-:Y:S05]  /*bc40*/  BRA `(.L_x_62) ;  /* 0xffffff7800cc7947 */ /* 0x000fea000383ffff */
.L_x_66:
[----:B------:R-:W-:-:S07]  /*bc50*/  MOV R0, UR4 ;  /* 0x0000000400007c02 */ /* 0x000fce0008000f00 */
.L_x_190:
[----:B--2---:R2:W4:Y:S02]  /*bc60*/  SYNCS.PHASECHK.TRANS64.TRYWAIT P0, [R0+URZ], R3 ;  /* 0x00000003000075a7 */ /* 0x00452400080011ff */
[----:B----4-:R-:W-:Y:S05]  /*bc70*/  @!P0 NANOSLEEP.SYNCS 0x989680 ;  /* 0x009896800000895d */ /* 0x010fea0003900000 */
[----:B------:R-:W4:Y:S02]  /*bc80*/  @!P0 SYNCS.PHASECHK.TRANS64 P0, [R0+URZ], R3 ;  /* 0x00000003000085a7 */ /* 0x000f2400080010ff */
[----:B----4-:R-:W-:Y:S05]  /*bc90*/  @!P0 BRA `(.L_x_190) ;  /* 0xfffffffc00f08947 */ /* 0x010fea000383ffff */
[----:B------:R-:W-:Y:S05]  /*bca0*/  BRA `(.L_x_191) ;  /* 0xffffff7c00a87947 */ /* 0x000fea000383ffff */
.L_x_67:
[----:B------:R-:W-:-:S07]  /*bcb0*/  MOV R0, UR5 ;  /* 0x0000000500007c02 */ /* 0x000fce0008000f00 */
.L_x_192:
[----:B-1----:R1:W2:Y:S02]  /*bcc0*/  SYNCS.PHASECHK.TRANS64.TRYWAIT P0, [R0+URZ], R3 ;  /* 0x00000003000075a7 */ /* 0x0022a400080011ff */
[----:B--2---:R-:W-:Y:S05]  /*bcd0*/  @!P0 NANOSLEEP.SYNCS 0x989680 ;  /* 0x009896800000895d */ /* 0x004fea0003900000 */
[----:B------:R-:W2:Y:S02]  /*bce0*/  @!P0 SYNCS.PHASECHK.TRANS64 P0, [R0+URZ], R3 ;  /* 0x00000003000085a7 */ /* 0x000ea400080010ff */
[----:B--2---:R-:W-:Y:S05]  /*bcf0*/  @!P0 BRA `(.L_x_192) ;  /* 0xfffffffc00f08947 */ /* 0x004fea000383ffff */
[----:B------:R-:W-:Y:S05]  /*bd00*/  BRA `(.L_x_193) ;  /* 0xffffff7c00b47947 */ /* 0x000fea000383ffff */
.L_x_68:
[----:B------:R-:W-:-:S07]  /*bd10*/  MOV R0, UR5 ;  /* 0x0000000500007c02 */ /* 0x000fce0008000f00 */
.L_x_194:
[----:B-1----:R1:W2:Y:S02]  /*bd20*/  SYNCS.PHASECHK.TRANS64.TRYWAIT P0, [R0+URZ], R3 ;  /* 0x00000003000075a7 */ /* 0x0022a400080011ff */
[----:B--2---:R-:W-:Y:S05]  /*bd30*/  @!P0 NANOSLEEP.SYNCS 0x989680 ;  /* 0x009896800000895d */ /* 0x004fea0003900000 */
[----:B------:R-:W2:Y:S02]  /*bd40*/  @!P0 SYNCS.PHASECHK.TRANS64 P0, [R0+URZ], R3 ;  /* 0x00000003000085a7 */ /* 0x000ea400080010ff */
[----:B--2---:R-:W-:Y:S05]  /*bd50*/  @!P0 BRA `(.L_x_194) ;  /* 0xfffffffc00f08947 */ /* 0x004fea000383ffff */
[----:B------:R-:W-:Y:S05]  /*bd60*/  BRA `(.L_x_195) ;  /* 0xffffff7c00c07947 */ /* 0x000fea000383ffff */
.L_x_69:
[----:B------:R-:W-:-:S07]  /*bd70*/  MOV R0, UR4 ;  /* 0x0000000400007c02 */ /* 0x000fce0008000f00 */
.L_x_196:
[----:B-1----:R1:W2:Y:S02]  /*bd80*/  SYNCS.PHASECHK.TRANS64.TRYWAIT P0, [R0+URZ], R3 ;  /* 0x00000003000075a7 */ /* 0x0022a400080011ff */
[----:B--2---:R-:W-:Y:S05]  /*bd90*/  @!P0 NANOSLEEP.SYNCS 0x989680 ;  /* 0x009896800000895d */ /* 0x004fea0003900000 */
[----:B------:R-:W2:Y:S02]  /*bda0*/  @!P0 SYNCS.PHASECHK.TRANS64 P0, [R0+URZ], R3 ;  /* 0x00000003000085a7 */ /* 0x000ea400080010ff */
[----:B--2---:R-:W-:Y:S05]  /*bdb0*/  @!P0 BRA `(.L_x_196) ;  /* 0xfffffffc00f08947 */ /* 0x004fea000383ffff */
[----:B------:R-:W-:Y:S05]  /*bdc0*/  BRA `(.L_x_197) ;  /* 0xffffff7c00cc7947 */ /* 0x000fea000383ffff */
.L_x_74:
[----:B--2---:R2:W3:Y:S02]  /*bdd0*/  SYNCS.PHASECHK.TRANS64.TRYWAIT P0, [R12+URZ+0x80], R9 ;  /* 0x000080090c0075a7 */ /* 0x0044e400080011ff */
[----:B---3--:R-:W-:Y:S05]  /*bde0*/  @!P0 NANOSLEEP.SYNCS 0x989680 ;  /* 0x009896800000895d */ /* 0x008fea0003900000 */
[----:B------:R-:W3:Y:S02]  /*bdf0*/  @!P0 SYNCS.PHASECHK.TRANS64 P0, [R12+URZ+0x80], R9 ;  /* 0x000080090c0085a7 */ /* 0x000ee400080010ff */
[----:B---3--:R-:W-:Y:S05]  /*be00*/  @!P0 BRA `(.L_x_74) ;  /* 0xfffffffc00f08947 */ /* 0x008fea000383ffff */
[----:B------:R-:W-:Y:S05]  /*be10*/  BRA `(.L_x_198) ;  /* 0xffffff8000f87947 */ /* 0x000fea000383ffff */
.L_x_77:
[----:B------:R-:W-:Y:S07]  /*be20*/  MOV R0, UR21 ;  /* 0x0000001500007c02 */ /* 0x000fee0008000f00 */
.L_x_199:
[----:B--2---:R2:W3:Y:S02]  /*be30*/  SYNCS.PHASECHK.TRANS64.TRYWAIT P2, [R0+URZ+0x78], R9 ;  /* 0x00007809000075a7 */ /* 0x0044e400080411ff */
[----:B---3--:R-:W-:Y:S05]  /*be40*/  @!P2 NANOSLEEP.SYNCS 0x989680 ;  /* 0x009896800000a95d */ /* 0x008fea0003900000 */
[----:B------:R-:W3:Y:S02]  /*be50*/  @!P2 SYNCS.PHASECHK.TRANS64 P2, [R0+URZ+0x78], R9 ;  /* 0x000078090000a5a7 */ /* 0x000ee400080410ff */
[----:B---3--:R-:W-:Y:S05]  /*be60*/  @!P2 BRA `(.L_x_199) ;  /* 0xfffffffc00f0a947 */ /* 0x008fea000383ffff */
[----:B------:R-:W-:Y:S05]  /*be70*/  BRA `(.L_x_76) ;  /* 0xffffff8800647947 */ /* 0x000fea000383ffff */
.L_x_80:
[----:B------:R-:W-:Y:S07]  /*be80*/  MOV R9, UR21 ;  /* 0x0000001500097c02 */ /* 0x000fee0008000f00 */
.L_x_200:
[----:B--2---:R2:W3:Y:S02]  /*be90*/  SYNCS.PHASECHK.TRANS64.TRYWAIT P0, [R9+URZ+0x50], R10 ;  /* 0x0000500a090075a7 */ /* 0x0044e400080011ff */
[----:B---3--:R-:W-:Y:S05]  /*bea0*/  @!P0 NANOSLEEP.SYNCS 0x989680 ;  /* 0x009896800000895d */ /* 0x008fea0003900000 */
[----:B------:R-:W3:Y:S02]  /*beb0*/  @!P0 SYNCS.PHASECHK.TRANS64 P0, [R9+URZ+0x50], R10 ;  /* 0x0000500a090085a7 */ /* 0x000ee400080010ff */
[----:B---3--:R-:W-:Y:S05]  /*bec0*/  @!P0 BRA `(.L_x_200) ;  /* 0xfffffffc00f08947 */ /* 0x008fea000383ffff */
[----:B------:R-:W-:Y:S05]  /*bed0*/  BRA `(.L_x_201) ;  /* 0xffffff8800c07947 */ /* 0x000fea000383ffff */
.L_x_81:
[----:B------:R-:W-:Y:S07]  /*bee0*/  MOV R9, UR21 ;  /* 0x0000001500097c02 */ /* 0x000fee0008000f00 */
.L_x_202:
[----:B--2---:R2:W3:Y:S02]  /*bef0*/  SYNCS.PHASECHK.TRANS64.TRYWAIT P0, [R9+URZ+0x58], R10 ;  /* 0x0000580a090075a7 */ /* 0x0044e400080011ff */
[----:B---3--:R-:W-:Y:S05]  /*bf00*/  @!P0 NANOSLEEP.SYNCS 0x989680 ;  /* 0x009896800000895d */ /* 0x008fea0003900000 */
[----:B------:R-:W3:Y:S02]  /*bf10*/  @!P0 SYNCS.PHASECHK.TRANS64 P0, [R9+URZ+0x58], R10 ;  /* 0x0000580a090085a7 */ /* 0x000ee400080010ff */
[----:B---3--:R-:W-:Y:S05]  /*bf20*/  @!P0 BRA `(.L_x_202) ;  /* 0xfffffffc00f08947 */ /* 0x008fea000383ffff */
[----:B------:R-:W-:Y:S05]  /*bf30*/  BRA `(.L_x_203) ;  /* 0xffffff8800fc7947 */ /* 0x000fea000383ffff */
.L_x_82:
[----:B------:R-:W-:Y:S07]  /*bf40*/  MOV R9, UR21 ;  /* 0x0000001500097c02 */ /* 0x000fee0008000f00 */
.L_x_204:
[----:B--2---:R2:W3:Y:S02]  /*bf50*/  SYNCS.PHASECHK.TRANS64.TRYWAIT P0, [R9+URZ+0x60], R10 ;  /* 0x0000600a090075a7 */ /* 0x0044e400080011ff */
[----:B---3--:R-:W-:Y:S05]  /*bf60*/  @!P0 NANOSLEEP.SYNCS 0x989680 ;  /* 0x009896800000895d */ /* 0x008fea0003900000 */
[----:B------:R-:W3:Y:S02]  /*bf70*/  @!P0 SYNCS.PHASECHK.TRANS64 P0, [R9+URZ+0x60], R10 ;  /* 0x0000600a090085a7 */ /* 0x000ee400080010ff */
[----:B---3--:R-:W-:Y:S05]  /*bf80*/  @!P0 BRA `(.L_x_204) ;  /* 0xfffffffc00f08947 */ /* 0x008fea000383ffff */
[----:B------:R-:W-:Y:S05]  /*bf90*/  BRA `(.L_x_205) ;  /* 0xffffff8c003c7947 */ /* 0x000fea000383ffff */
.L_x_83:
[----:B------:R-:W-:Y:S07]  /*bfa0*/  MOV R9, UR21 ;  /* 0x0000001500097c02 */ /* 0x000fee0008000f00 */
.L_x_206:
[----:B--2---:R2:W3:Y:S02]  /*bfb0*/  SYNCS.PHASECHK.TRANS64.TRYWAIT P0, [R9+URZ+0x68], R10 ;  /* 0x0000680a090075a7 */ /* 0x0044e400080011ff */
[----:B---3--:R-:W-:Y:S05]  /*bfc0*/  @!P0 NANOSLEEP.SYNCS 0x989680 ;  /* 0x009896800000895d */ /* 0x008fea0003900000 */
[----:B------:R-:W3:Y:S02]  /*bfd0*/  @!P0 SYNCS.PHASECHK.TRANS64 P0, [R9+URZ+0x68], R10 ;  /* 0x0000680a090085a7 */ /* 0x000ee400080010ff */
[----:B---3--:R-:W-:Y:S05]  /*bfe0*/  @!P0 BRA `(.L_x_206) ;  /* 0xfffffffc00f08947 */ /* 0x008fea000383ffff */
[----:B------:R-:W-:Y:S05]  /*bff0*/  BRA `(.L_x_207) ;  /* 0xffffff8c00807947 */ /* 0x000fea000383ffff */
.L_x_84:
[----:B------:R-:W-:Y:S07]  /*c000*/  MOV R0, UR21 ;  /* 0x0000001500007c02 */ /* 0x000fee0008000f00 */
.L_x_208:
[----:B--2---:R2:W3:Y:S02]  /*c010*/  SYNCS.PHASECHK.TRANS64.TRYWAIT P0, [R0+URZ+0x50], R9 ;  /* 0x00005009000075a7 */ /* 0x0044e400080011ff */
[----:B---3--:R-:W-:Y:S05]  /*c020*/  @!P0 NANOSLEEP.SYNCS 0x989680 ;  /* 0x009896800000895d */ /* 0x008fea0003900000 */
[----:B------:R-:W3:Y:S02]  /*c030*/  @!P0 SYNCS.PHASECHK.TRANS64 P0, [R0+URZ+0x50], R9 ;  /* 0x00005009000085a7 */ /* 0x000ee400080010ff */
[----:B---3--:R-:W-:Y:S05]  /*c040*/  @!P0 BRA `(.L_x_208) ;  /* 0xfffffffc00f08947 */ /* 0x008fea000383ffff */
[----:B------:R-:W-:Y:S05]  /*c050*/  BRA `(.L_x_209) ;  /* 0xffffff8c00c87947 */ /* 0x000fea000383ffff */
.L_x_85:
[----:B------:R-:W-:Y:S07]  /*c060*/  MOV R0, UR21 ;  /* 0x0000001500007c02 */ /* 0x000fee0008000f00 */
.L_x_210:
[----:B--2---:R2:W3:Y:S02]  /*c070*/  SYNCS.PHASECHK.TRANS64.TRYWAIT P0, [R0+URZ+0x58], R9 ;  /* 0x00005809000075a7 */ /* 0x0044e400080011ff */
[----:B---3--:R-:W-:Y:S05]  /*c080*/  @!P0 NANOSLEEP.SYNCS 0x989680 ;  /* 0x009896800000895d */ /* 0x008fea0003900000 */
[----:B------:R-:W3:Y:S02]  /*c090*/  @!P0 SYNCS.PHASECHK.TRANS64 P0, [R0+URZ+0x58], R9 ;  /* 0x00005809000085a7 */ /* 0x000ee400080010ff */
[----:B---3--:R-:W-:Y:S05]  /*c0a0*/  @!P0 BRA `(.L_x_210) ;  /* 0xfffffffc00f08947 */ /* 0x008fea000383ffff */
[----:B------:R-:W-:Y:S05]  /*c0b0*/  BRA `(.L_x_211) ;  /* 0xffffff9000107947 */ /* 0x000fea000383ffff */
.L_x_86:
[----:B------:R-:W-:Y:S07]  /*c0c0*/  MOV R0, UR21 ;  /* 0x0000001500007c02 */ /* 0x000fee0008000f00 */
.L_x_212:
[----:B--2---:R2:W3:Y:S02]  /*c0d0*/  SYNCS.PHASECHK.TRANS64.TRYWAIT P0, [R0+URZ+0x60], R9 ;  /* 0x00006009000075a7 */ /* 0x0044e400080011ff */
[----:B---3--:R-:W-:Y:S05]  /*c0e0*/  @!P0 NANOSLEEP.SYNCS 0x989680 ;  /* 0x009896800000895d */ /* 0x008fea0003900000 */
[----:B------:R-:W3:Y:S02]  /*c0f0*/  @!P0 SYNCS.PHASECHK.TRANS64 P0, [R0+URZ+0x60], R9 ;  /* 0x00006009000085a7 */ /* 0x000ee400080010ff */
[----:B---3--:R-:W-:Y:S05]  /*c100*/  @!P0 BRA `(.L_x_212) ;  /* 0xfffffffc00f08947 */ /* 0x008fea000383ffff */
[----:B------:R-:W-:Y:S05]  /*c110*/  BRA `(.L_x_213) ;  /* 0xffffff9000587947 */ /* 0x000fea000383ffff */
.L_x_87:
[----:B------:R-:W-:Y:S07]  /*c120*/  MOV R0, UR21 ;  /* 0x0000001500007c02 */ /* 0x000fee0008000f00 */
.L_x_214:
[----:B--2---:R2:W3:Y:S02]  /*c130*/  SYNCS.PHASECHK.TRANS64.TRYWAIT P0, [R0+URZ+0x68], R9 ;  /* 0x00006809000075a7 */ /* 0x0044e400080011ff */
[----:B---3--:R-:W-:Y:S05]  /*c140*/  @!P0 NANOSLEEP.SYNCS 0x989680 ;  /* 0x009896800000895d */ /* 0x008fea0003900000 */
[----:B------:R-:W3:Y:S02]  /*c150*/  @!P0 SYNCS.PHASECHK.TRANS64 P0, [R0+URZ+0x68], R9 ;  /* 0x00006809000085a7 */ /* 0x000ee400080010ff */
[----:B---3--:R-:W-:Y:S05]  /*c160*/  @!P0 BRA `(.L_x_214) ;  /* 0xfffffffc00f08947 */ /* 0x008fea000383ffff */
[----:B------:R-:W-:Y:S05]  /*c170*/  BRA `(.L_x_215) ;  /* 0xffffff90009c7947 */ /* 0x000fea000383ffff */
.L_x_89:
[----:B------:R-:W-:-:S07]  /*c180*/  MOV R3, UR21 ;  /* 0x0000001500037c02 */ /* 0x000fce0008000f00 */
.L_x_216:
[----:B---3--:R3:W4:Y:S02]  /*c190*/  SYNCS.PHASECHK.TRANS64.TRYWAIT P0, [R3+URZ+0x50], R10 ;  /* 0x0000500a030075a7 */ /* 0x00872400080011ff */
[----:B----4-:R-:W-:Y:S05]  /*c1a0*/  @!P0 NANOSLEEP.SYNCS 0x989680 ;  /* 0x009896800000895d */ /* 0x010fea0003900000 */
[----:B------:R-:W4:Y:S02]  /*c1b0*/  @!P0 SYNCS.PHASECHK.TRANS64 P0, [R3+URZ+0x50], R10 ;  /* 0x0000500a030085a7 */ /* 0x000f2400080010ff */
[----:B----4-:R-:W-:Y:S05]  /*c1c0*/  @!P0 BRA `(.L_x_216) ;  /* 0xfffffffc00f08947 */ /* 0x010fea000383ffff */
[----:B------:R-:W-:Y:S05]  /*c1d0*/  BRA `(.L_x_217) ;  /* 0xffffff94000c7947 */ /* 0x000fea000383ffff */
.L_x_90:
[----:B---3--:R-:W-:-:S07]  /*c1e0*/  MOV R3, UR21 ;  /* 0x0000001500037c02 */ /* 0x008fce0008000f00 */
.L_x_218:
[----:B---3--:R3:W4:Y:S02]  /*c1f0*/  SYNCS.PHASECHK.TRANS64.TRYWAIT P0, [R3+URZ+0x58], R10 ;  /* 0x0000580a030075a7 */ /* 0x00872400080011ff */
[----:B----4-:R-:W-:Y:S05]  /*c200*/  @!P0 NANOSLEEP.SYNCS 0x989680 ;  /* 0x009896800000895d */ /* 0x010fea0003900000 */
[----:B------:R-:W4:Y:S02]  /*c210*/  @!P0 SYNCS.PHASECHK.TRANS64 P0, [R3+URZ+0x58], R10 ;  /* 0x0000580a030085a7 */ /* 0x000f2400080010ff */
[----:B----4-:R-:W-:Y:S05]  /*c220*/  @!P0 BRA `(.L_x_218) ;  /* 0xfffffffc00f08947 */ /* 0x010fea000383ffff */
[----:B------:R-:W-:Y:S05]  /*c230*/  BRA `(.L_x_219) ;  /* 0xffffff9000fc7947 */ /* 0x000fea000383ffff */
.L_x_91:
[----:B---3--:R-:W-:-:S07]  /*c240*/  MOV R3, UR21 ;  /* 0x0000001500037c02 */ /* 0x008fce0008000f00 */
.L_x_220:
[----:B---3--:R3:W4:Y:S02]  /*c250*/  SYNCS.PHASECHK.TRANS64.TRYWAIT P0, [R3+URZ+0x60], R10 ;  /* 0x0000600a030075a7 */ /* 0x00872400080011ff */
[----:B----4-:R-:W-:Y:S05]  /*c260*/  @!P0 NANOSLEEP.SYNCS 0x989680 ;  /* 0x009896800000895d */ /* 0x010fea0003900000 */
[----:B------:R-:W4:Y:S02]  /*c270*/  @!P0 SYNCS.PHASECHK.TRANS64 P0, [R3+URZ+0x60], R10 ;  /* 0x0000600a030085a7 */ /* 0x000f2400080010ff */
[----:B----4-:R-:W-:Y:S05]  /*c280*/  @!P0 BRA `(.L_x_220) ;  /* 0xfffffffc00f08947 */ /* 0x010fea000383ffff */
[----:B------:R-:W-:Y:S05]  /*c290*/  BRA `(.L_x_221) ;  /* 0xffffff9000f07947 */ /* 0x000fea000383ffff */
.L_x_93:
[----:B-1----:R1:W2:Y:S02]  /*c2a0*/  SYNCS.PHASECHK.TRANS64.TRYWAIT P0, [R3+URZ+0x80], R0 ;  /* 0x00008000030075a7 */ /* 0x0022a400080011ff */
[----:B--2---:R-:W-:Y:S05]  /*c2b0*/  @!P0 NANOSLEEP.SYNCS 0x989680 ;  /* 0x009896800000895d */ /* 0x004fea0003900000 */
[----:B------:R-:W2:Y:S02]  /*c2c0*/  @!P0 SYNCS.PHASECHK.TRANS64 P0, [R3+URZ+0x80], R0 ;  /* 0x00008000030085a7 */ /* 0x000ea400080010ff */
[----:B--2---:R-:W-:Y:S05]  /*c2d0*/  @!P0 BRA `(.L_x_93) ;  /* 0xfffffffc00f08947 */ /* 0x004fea000383ffff */
[----:B------:R-:W-:Y:S05]  /*c2e0*/  BRA `(.L_x_222) ;  /* 0xffffff9400c87947 */ /* 0x000fea000383ffff */
.L_x_104:
[----:B-1----:R-:W-:Y:S04]  /*c2f0*/  MOV R0, UR43 ;  /* 0x0000002b00007c02 */ /* 0x002fe80008000f00 */
[----:B------:R1:W2:Y:S03]  /*c300*/  SYNCS.PHASECHK.TRANS64.TRYWAIT P1, [R0+URZ+0x30], R5 ;  /* 0x00003005000075a7 */ /* 0x0002a600080211ff */
[----:B--2---:R-:W-:Y:S05]  /*c310*/  @!P1 NANOSLEEP.SYNCS 0x989680 ;  /* 0x009896800000995d */ /* 0x004fea0003900000 */
[----:B------:R-:W2:Y:S02]  /*c320*/  @!P1 SYNCS.PHASECHK.TRANS64 P1, [R0+URZ+0x30], R5 ;  /* 0x00003005000095a7 */ /* 0x000ea400080210ff */
[----:B--2---:R-:W-:Y:S05]  /*c330*/  @!P1 BRA `(.L_x_104) ;  /* 0xfffffffc00ec9947 */ /* 0x004fea000383ffff */
[----:B------:R-:W-:Y:S05]  /*c340*/  BRA `(.L_x_103) ;  /* 0xffffffa400647947 */ /* 0x000fea000383ffff */
.L_x_106:
[----:B-1----:R1:W4:Y:S02]  /*c350*/  SYNCS.PHASECHK.TRANS64.TRYWAIT P0, [R82+URZ+0xa0], R3 ;  /* 0x0000a003520075a7 */ /* 0x00232400080011ff */
[----:B----4-:R-:W-:Y:S05]  /*c360*/  @!P0 NANOSLEEP.SYNCS 0x989680 ;  /* 0x009896800000895d */ /* 0x010fea0003900000 */
[----:B------:R-:W4:Y:S02]  /*c370*/  @!P0 SYNCS.PHASECHK.TRANS64 P0, [R82+URZ+0xa0], R3 ;  /* 0x0000a003520085a7 */ /* 0x000f2400080010ff */
[----:B----4-:R-:W-:Y:S05]  /*c380*/  @!P0 BRA `(.L_x_106) ;  /* 0xfffffffc00f08947 */ /* 0x010fea000383ffff */
[----:B------:R-:W-:Y:S05]  /*c390*/  BRA `(.L_x_105) ;  /* 0xffffffa400907947 */ /* 0x000fea000383ffff */
.L_x_115:
[----:B-1----:R1:W2:Y:S02]  /*c3a0*/  SYNCS.PHASECHK.TRANS64.TRYWAIT P0, [R3+URZ+0x30], R0 ;  /* 0x00003000030075a7 */ /* 0x0022a400080011ff */
[----:B--2---:R-:W-:Y:S05]  /*c3b0*/  @!P0 NANOSLEEP.SYNCS 0x989680 ;  /* 0x009896800000895d */ /* 0x004fea0003900000 */
[----:B------:R-:W2:Y:S02]  /*c3c0*/  @!P0 SYNCS.PHASECHK.TRANS64 P0, [R3+URZ+0x30], R0 ;  /* 0x00003000030085a7 */ /* 0x000ea400080010ff */
[----:B--2---:R-:W-:Y:S05]  /*c3d0*/  @!P0 BRA `(.L_x_115) ;  /* 0xfffffffc00f08947 */ /* 0x004fea000383ffff */
[----:B------:R-:W-:Y:S05]  /*c3e0*/  BRA `(.L_x_114) ;  /* 0xffffffac00b47947 */ /* 0x000fea000383ffff */
.L_x_123:
[----:B-1----:R1:W3:Y:S02]  /*c3f0*/  SYNCS.PHASECHK.TRANS64.TRYWAIT P0, [R91+URZ+0x30], R4 ;  /* 0x000030045b0075a7 */ /* 0x0022e400080011ff */
[----:B---3--:R-:W-:Y:S05]  /*c400*/  @!P0 NANOSLEEP.SYNCS 0x989680 ;  /* 0x009896800000895d */ /* 0x008fea0003900000 */
[----:B------:R-:W3:Y:S02]  /*c410*/  @!P0 SYNCS.PHASECHK.TRANS64 P0, [R91+URZ+0x30], R4 ;  /* 0x000030045b0085a7 */ /* 0x000ee400080010ff */
[----:B---3--:R-:W-:Y:S05]  /*c420*/  @!P0 BRA `(.L_x_123) ;  /* 0xfffffffc00f08947 */ /* 0x008fea000383ffff */
[----:B------:R-:W-:Y:S05]  /*c430*/  BRA `(.L_x_122) ;  /* 0xffffffb400f87947 */ /* 0x000fea000383ffff */
.L_x_131:
[----:B-1----:R1:W3:Y:S02]  /*c440*/  SYNCS.PHASECHK.TRANS64.TRYWAIT P0, [R93+URZ+0x30], R4 ;  /* 0x000030045d0075a7 */ /* 0x0022e400080011ff */
[----:B---3--:R-:W-:Y:S05]  /*c450*/  @!P0 NANOSLEEP.SYNCS 0x989680 ;  /* 0x009896800000895d */ /* 0x008fea0003900000 */
[----:B------:R-:W3:Y:S02]  /*c460*/  @!P0 SYNCS.PHASECHK.TRANS64 P0, [R93+URZ+0x30], R4 ;  /* 0x000030045d0085a7 */ /* 0x000ee400080010ff */
[----:B---3--:R-:W-:Y:S05]  /*c470*/  @!P0 BRA `(.L_x_131) ;  /* 0xfffffffc00f08947 */ /* 0x008fea000383ffff */
[----:B------:R-:W-:Y:S05]  /*c480*/  BRA `(.L_x_130) ;  /* 0xffffffc0003c7947 */ /* 0x000fea000383ffff */
.L_x_139:
[----:B-1----:R1:W3:Y:S02]  /*c490*/  SYNCS.PHASECHK.TRANS64.TRYWAIT P0, [R93+URZ+0x30], R4 ;  /* 0x000030045d0075a7 */ /* 0x0022e400080011ff */
[----:B---3--:R-:W-:Y:S05]  /*c4a0*/  @!P0 NANOSLEEP.SYNCS 0x989680 ;  /* 0x009896800000895d */ /* 0x008fea0003900000 */
[----:B------:R-:W3:Y:S02]  /*c4b0*/  @!P0 SYNCS.PHASECHK.TRANS64 P0, [R93+URZ+0x30], R4 ;  /* 0x000030045d0085a7 */ /* 0x000ee400080010ff */
[----:B---3--:R-:W-:Y:S05]  /*c4c0*/  @!P0 BRA `(.L_x_139) ;  /* 0xfffffffc00f08947 */ /* 0x008fea000383ffff */
[----:B------:R-:W-:Y:S05]  /*c4d0*/  BRA `(.L_x_138) ;  /* 0xffffffc8008c7947 */ /* 0x000fea000383ffff */
.L_x_147:
[----:B-1----:R1:W3:Y:S02]  /*c4e0*/  SYNCS.PHASECHK.TRANS64.TRYWAIT P0, [R93+URZ+0x30], R4 ;  /* 0x000030045d0075a7 */ /* 0x0022e400080011ff */
[----:B---3--:R-:W-:Y:S05]  /*c4f0*/  @!P0 NANOSLEEP.SYNCS 0x989680 ;  /* 0x009896800000895d */ /* 0x008fea0003900000 */
[----:B------:R-:W3:Y:S02]  /*c500*/  @!P0 SYNCS.PHASECHK.TRANS64 P0, [R93+URZ+0x30], R4 ;  /* 0x000030045d0085a7 */ /* 0x000ee400080010ff */
[----:B---3--:R-:W-:Y:S05]  /*c510*/  @!P0 BRA `(.L_x_147) ;  /* 0xfffffffc00f08947 */ /* 0x008fea000383ffff */
[----:B------:R-:W-:Y:S05]  /*c520*/  BRA `(.L_x_146) ;  /* 0xffffffd000ec7947 */ /* 0x000fea000383ffff */
.L_x_155:
[----:B-1----:R1:W3:Y:S02]  /*c530*/  SYNCS.PHASECHK.TRANS64.TRYWAIT P0, [R93+URZ+0x30], R4 ;  /* 0x000030045d0075a7 */ /* 0x0022e400080011ff */
[----:B---3--:R-:W-:Y:S05]  /*c540*/  @!P0 NANOSLEEP.SYNCS 0x989680 ;  /* 0x009896800000895d */ /* 0x008fea0003900000 */
[----:B------:R-:W3:Y:S02]  /*c550*/  @!P0 SYNCS.PHASECHK.TRANS64 P0, [R93+URZ+0x30], R4 ;  /* 0x000030045d0085a7 */ /* 0x000ee400080010ff */
[----:B---3--:R-:W-:Y:S05]  /*c560*/  @!P0 BRA `(.L_x_155) ;  /* 0xfffffffc00f08947 */ /* 0x008fea000383ffff */
[----:B------:R-:W-:Y:S05]  /*c570*/  BRA `(.L_x_154) ;  /* 0xffffffdc00407947 */ /* 0x000fea000383ffff */
.L_x_163:
[----:B-1----:R1:W3:Y:S02]  /*c580*/  SYNCS.PHASECHK.TRANS64.TRYWAIT P0, [R93+URZ+0x30], R2 ;  /* 0x000030025d0075a7 */ /* 0x0022e400080011ff */
[----:B---3--:R-:W-:Y:S05]  /*c590*/  @!P0 NANOSLEEP.SYNCS 0x989680 ;  /* 0x009896800000895d */ /* 0x008fea0003900000 */
[----:B------:R-:W3:Y:S02]  /*c5a0*/  @!P0 SYNCS.PHASECHK.TRANS64 P0, [R93+URZ+0x30], R2 ;  /* 0x000030025d0085a7 */ /* 0x000ee400080010ff */
[----:B---3--:R-:W-:Y:S05]  /*c5b0*/  @!P0 BRA `(.L_x_163) ;  /* 0xfffffffc00f08947 */ /* 0x008fea000383ffff */
[----:B------:R-:W-:Y:S05]  /*c5c0*/  BRA `(.L_x_162) ;  /* 0xffffffe400947947 */ /* 0x000fea000383ffff */
        .weak           $__internal_0_$__cuda_sm10x_tcgen05_guardrail_trap_col_being_dealloced_not_returned_by_alloc
        .type           $__internal_0_$__cuda_sm10x_tcgen05_guardrail_trap_col_being_dealloced_not_returned_by_alloc,@function
        .size           $__internal_0_$__cuda_sm10x_tcgen05_guardrail_trap_col_being_dealloced_not_returned_by_alloc,($__internal_1_$__cuda_sm10x_tcgen05_guardrail_trap_phase_invalid_during_alloc - $__internal_0_$__cuda_sm10x_tcgen05_guardrail_trap_col_being_dealloced_not_returned_by_alloc)
$__internal_0_$__cuda_sm10x_tcgen05_guardrail_trap_col_being_dealloced_not_returned_by_alloc:
[----:B------:R-:W-:Y:S05]  /*c5d0*/  BPT.TRAP 0x1 ;  /* 0x000000040000795c */ /* 0x000fea0000300000 */
[----:B------:R-:W-:-:S04]  /*c5e0*/  HFMA2 R3, -RZ, RZ, 0, 0 ;  /* 0x00000000ff037431 */ /* 0x000fc800000001ff */
[----:B------:R-:W-:Y:S05]  /*c5f0*/  RET.REL.NODEC R2 `(_ZN7cutlass13device_kernelINS_4gemm6kernel13GemmUniversalIN4cute5tupleIJiiiiEEENS1_10collective13CollectiveMmaINS1_35MainloopSm100TmaUmmaWarpSpecializedILi3ELi2ELi4ENS5_IJNS4_1CILi2EEESB_NSA_ILi1EEEEEEEENS5_IJNSA_ILi64EEENSA_ILi256EEENSA_ILi32EEEEEENS_10tfloat32_tENS5_IJlSC_lEEESJ_SK_NS4_8TiledMMAINS4_8MMA_AtomIJNS4_17SM100_MMA_TF32_SSISJ_SJ_fLi64ELi256ELNS4_4UMMA5MajorE0ELSP_0ELNSO_7ScaleInE0ELSQ_0EEEEEENS4_6LayoutINS5_IJSC_SC_SC_EEENS5_IJNSA_ILi0EEESV_SV_EEEEENS5_IJNS4_10UnderscoreESY_SY_EEEEENS4_23SM90_TMA_LOAD_MULTICASTENS4_14ComposedLayoutINS4_7SwizzleILi3ELi4ELi3EEENS4_18smem_ptr_flag_bitsILi32EEENST_INS5_IJNSA_ILi8EEESH_EEENS5_IJSH_SC_EEEEEEEvNS4_8identityES11_S1B_vS1C_EENS_8epilogue10collective18CollectiveEpilogueINS1E_23Sm100TmaWarpSpecializedILi4ELi2ELi16ELb1ELb0EEEJSI_NS5_IJNST_ISF_SC_EENST_ISH_SC_EEEEESJ_SK_SJ_SK_NS1E_6fusion15FusionCallbacksIS1I_NS1M_17LinearCombinationISJ_fSJ_fLNS_15FloatRoundStyleE2EEESI_S1L_JEEENS4_5SM1004TMEM4LOAD26SM100_TMEM_LOAD_16dp128b8xENS4_13SM90_TMA_LOADES1B_NS4_17SM75_U32x4_LDSM_NENS4_14SM90_TMA_STOREES1B_NS4_17SM90_U32x4_STSM_NENS4_39AutoVectorizingCopyWithAssumedAlignmentILi128EEEEEEvvEEEEvNT_6ParamsE) ;  /* 0xffffff3802807950 */ /* 0x000fea0003c3ffff */
        .weak           $__internal_1_$__cuda_sm10x_tcgen05_guardrail_trap_phase_invalid_during_alloc
        .type           $__internal_1_$__cuda_sm10x_tcgen05_guardrail_trap_phase_invalid_during_alloc,@function
        .size           $__internal_1_$__cuda_sm10x_tcgen05_guardrail_trap_phase_invalid_during_alloc,($__internal_2_$__cuda_sm10x_tcgen05_guardrail_trap_unallocated_columns_being_dealloced - $__internal_1_$__cuda_sm10x_tcgen05_guardrail_trap_phase_invalid_during_alloc)
$__internal_1_$__cuda_sm10x_tcgen05_guardrail_trap_phase_invalid_during_alloc:
[----:B------:R-:W-:Y:S05]  /*c600*/  BPT.TRAP 0x1 ;  /* 0x000000040000795c */ /* 0x000fea0000300000 */
[----:B------:R-:W-:-:S04]  /*c610*/  MOV R5, 0x0 ;  /* 0x0000000000057802 */ /* 0x000fc80000000f00 */
[----:B------:R-:W-:Y:S05]  /*c620*/  RET.REL.NODEC R4 `(_ZN7cutlass13device_kernelINS_4gemm6kernel13GemmUniversalIN4cute5tupleIJiiiiEEENS1_10collective13CollectiveMmaINS1_35MainloopSm100TmaUmmaWarpSpecializedILi3ELi2ELi4ENS5_IJNS4_1CILi2EEESB_NSA_ILi1EEEEEEEENS5_IJNSA_ILi64EEENSA_ILi256EEENSA_ILi32EEEEEENS_10tfloat32_tENS5_IJlSC_lEEESJ_SK_NS4_8TiledMMAINS4_8MMA_AtomIJNS4_17SM100_MMA_TF32_SSISJ_SJ_fLi64ELi256ELNS4_4UMMA5MajorE0ELSP_0ELNSO_7ScaleInE0ELSQ_0EEEEEENS4_6LayoutINS5_IJSC_SC_SC_EEENS5_IJNSA_ILi0EEESV_SV_EEEEENS5_IJNS4_10UnderscoreESY_SY_EEEEENS4_23SM90_TMA_LOAD_MULTICASTENS4_14ComposedLayoutINS4_7SwizzleILi3ELi4ELi3EEENS4_18smem_ptr_flag_bitsILi32EEENST_INS5_IJNSA_ILi8EEESH_EEENS5_IJSH_SC_EEEEEEEvNS4_8identityES11_S1B_vS1C_EENS_8epilogue10collective18CollectiveEpilogueINS1E_23Sm100TmaWarpSpecializedILi4ELi2ELi16ELb1ELb0EEEJSI_NS5_IJNST_ISF_SC_EENST_ISH_SC_EEEEESJ_SK_SJ_SK_NS1E_6fusion15FusionCallbacksIS1I_NS1M_17LinearCombinationISJ_fSJ_fLNS_15FloatRoundStyleE2EEESI_S1L_JEEENS4_5SM1004TMEM4LOAD26SM100_TMEM_LOAD_16dp128b8xENS4_13SM90_TMA_LOADES1B_NS4_17SM75_U32x4_LDSM_NENS4_14SM90_TMA_STOREES1B_NS4_17SM90_U32x4_STSM_NENS4_39AutoVectorizingCopyWithAssumedAlignmentILi128EEEEEEvvEEEEvNT_6ParamsE) ;  /* 0xffffff3804747950 */ /* 0x000fea0003c3ffff */
        .weak           $__internal_2_$__cuda_sm10x_tcgen05_guardrail_trap_unallocated_columns_being_dealloced
        .type           $__internal_2_$__cuda_sm10x_tcgen05_guardrail_trap_unallocated_columns_being_dealloced,@function
        .size           $__internal_2_$__cuda_sm10x_tcgen05_guardrail_trap_unallocated_columns_being_dealloced,(.L_x_224 - $__internal_2_$__cuda_sm10x_tcgen05_guardrail_trap_unallocated_columns_being_dealloced)
$__internal_2_$__cuda_sm10x_tcgen05_guardrail_trap_unallocated_columns_being_dealloced:
[----:B------:R-:W-:Y:S05]  /*c630*/  BPT.TRAP 0x1 ;  /* 0x000000040000795c */ /* 0x000fea0000300000 */
[----:B------:R-:W-:-:S04]  /*c640*/  HFMA2 R3, -RZ, RZ, 0, 0 ;  /* 0x00000000ff037431 */ /* 0x000fc800000001ff */
[----:B------:R-:W-:Y:S05]  /*c650*/  RET.REL.NODEC R2 `(_ZN7cutlass13device_kernelINS_4gemm6kernel13GemmUniversalIN4cute5tupleIJiiiiEEENS1_10collective13CollectiveMmaINS1_35MainloopSm100TmaUmmaWarpSpecializedILi3ELi2ELi4ENS5_IJNS4_1CILi2EEESB_NSA_ILi1EEEEEEEENS5_IJNSA_ILi64EEENSA_ILi256EEENSA_ILi32EEEEEENS_10tfloat32_tENS5_IJlSC_lEEESJ_SK_NS4_8TiledMMAINS4_8MMA_AtomIJNS4_17SM100_MMA_TF32_SSISJ_SJ_fLi64ELi256ELNS4_4UMMA5MajorE0ELSP_0ELNSO_7ScaleInE0ELSQ_0EEEEEENS4_6LayoutINS5_IJSC_SC_SC_EEENS5_IJNSA_ILi0EEESV_SV_EEEEENS5_IJNS4_10UnderscoreESY_SY_EEEEENS4_23SM90_TMA_LOAD_MULTICASTENS4_14ComposedLayoutINS4_7SwizzleILi3ELi4ELi3EEENS4_18smem_ptr_flag_bitsILi32EEENST_INS5_IJNSA_ILi8EEESH_EEENS5_IJSH_SC_EEEEEEEvNS4_8identityES11_S1B_vS1C_EENS_8epilogue10collective18CollectiveEpilogueINS1E_23Sm100TmaWarpSpecializedILi4ELi2ELi16ELb1ELb0EEEJSI_NS5_IJNST_ISF_SC_EENST_ISH_SC_EEEEESJ_SK_SJ_SK_NS1E_6fusion15FusionCallbacksIS1I_NS1M_17LinearCombinationISJ_fSJ_fLNS_15FloatRoundStyleE2EEESI_S1L_JEEENS4_5SM1004TMEM4LOAD26SM100_TMEM_LOAD_16dp128b8xENS4_13SM90_TMA_LOADES1B_NS4_17SM75_U32x4_LDSM_NENS4_14SM90_TMA_STOREES1B_NS4_17SM90_U32x4_STSM_NENS4_39AutoVectorizingCopyWithAssumedAlignmentILi128EEEEEEvvEEEEvNT_6ParamsE) ;  /* 0xffffff3802687950 */ /* 0x000fea0003c3ffff */
.L_x_223:
[----:B------:R-:W-:-:S00]  /*c660*/  BRA `(.L_x_223) ;  /* 0xfffffffc00fc7947 */ /* 0x000fc0000383ffff */
[----:B------:R-:W-:-:S00]  /*c670*/  NOP ;  /* 0x0000000000007918 */ /* 0x000fc00000000000 */
        /* <DEDUP_REMOVED lines=8> */
.L_x_224:


//--------------------- .nv.global.init           --------------------------
	.section	.nv.global.init,"aw",@progbits
.nv.global.init:
	.type		$str$27,@object
	.size		$str$27,($str$28 - $str$27)
$str$27:
        /*0000*/ 	.byte	0x28, 0x61, 0x64, 0x64, 0x72, 0x65, 0x73, 0x73, 0x20, 0x26, 0x20, 0x6d, 0x61, 0x73, 0x6b, 0x29
        /*0010*/ 	.byte	0x20, 0x3d, 0x3d, 0x20, 0x30, 0x00
	.type		$str$28,@object
	.size		$str$28,($str$26 - $str$28)
$str$28:
        /*0016*/ 	.byte	0x2f, 0x74, 0x6d, 0x70, 0x2f, 0x63, 0x75, 0x74, 0x6c, 0x61, 0x73, 0x73, 0x5f, 0x73, 0x77, 0x65
        /*0026*/ 	.byte	0x65, 0x70, 0x5f, 0x73, 0x72, 0x63, 0x2f, 0x69, 0x6e, 0x63, 0x6c, 0x75, 0x64, 0x65, 0x2f, 0x63
        /*0036*/ 	.byte	0x75, 0x74, 0x65, 0x2f, 0x70, 0x6f, 0x69, 0x6e, 0x74, 0x65, 0x72, 0x5f, 0x66, 0x6c, 0x61, 0x67
        /*0046*/ 	.byte	0x67, 0x65, 0x64, 0x2e, 0x68, 0x70, 0x70, 0x00
	.type		$str$26,@object
	.size		$str$26,($str$25 - $str$26)
$str$26:
        /*004e*/ 	.byte	0x2f, 0x74, 0x6d, 0x70, 0x2f, 0x63, 0x75, 0x74, 0x6c, 0x61, 0x73, 0x73, 0x5f, 0x73, 0x77, 0x65
        /*005e*/ 	.byte	0x65, 0x70, 0x5f, 0x73, 0x72, 0x63, 0x2f, 0x69, 0x6e, 0x63, 0x6c, 0x75, 0x64, 0x65, 0x2f, 0x63
        /*006e*/ 	.byte	0x75, 0x74, 0x65, 0x2f, 0x61, 0x74, 0x6f, 0x6d, 0x2f, 0x63, 0x6f, 0x70, 0x79, 0x5f, 0x74, 0x72
        /*007e*/ 	.byte	0x61, 0x69, 0x74, 0x73, 0x5f, 0x73, 0x6d, 0x31, 0x30, 0x30, 0x2e, 0x68, 0x70, 0x70, 0x00
	.type		$str$25,@object
	.size		$str$25,(__unnamed_1 - $str$25)
$str$25:
        /*008d*/ 	.byte	0x28, 0x28, 0x75, 0x69, 0x6e, 0x74, 0x33, 0x32, 0x5f, 0x74, 0x28, 0x74, 0x68, 0x72, 0x65, 0x61
        /*009d*/ 	.byte	0x64, 0x49, 0x64, 0x78, 0x2e, 0x78, 0x29, 0x20, 0x2f, 0x20, 0x33, 0x32, 0x29, 0x20, 0x25, 0x20
        /*00ad*/ 	.byte	0x34, 0x29, 0x20, 0x3d, 0x3d, 0x20, 0x28, 0x28, 0x28, 0x74, 0x6d, 0x65, 0x6d, 0x5f, 0x61, 0x64
        /*00bd*/ 	.byte	0x64, 0x72, 0x20, 0x3e, 0x3e, 0x20, 0x31, 0x36, 0x29, 0x20, 0x2f, 0x20, 0x33, 0x32, 0x29, 0x20
        /*00cd*/ 	.byte	0x25, 0x20, 0x34, 0x29, 0x00
	.type		__unnamed_1,@object
	.size		__unnamed_1,(__unnamed_2 - __unnamed_1)
__unnamed_1:
        /*00d2*/ 	.byte	0x61, 0x75, 0x74, 0x6f, 0x20, 0x63, 0x75, 0x74, 0x65, 0x3a, 0x3a, 0x61, 0x73, 0x5f, 0x70, 0x6f
        /* <DEDUP_REMOVED lines=24> */
        /*0262*/ 	.byte	0x30, 0x34, 0x38, 0x3e, 0x3e, 0x3e, 0x3e, 0x5d, 0x00
	.type		__unnamed_2,@object
	.size		__unnamed_2,(.L_2 - __unnamed_2)
__unnamed_2:
        /* <DEDUP_REMOVED lines=45> */
        /*053b*/ 	.byte	0x3e, 0x3e, 0x3e, 0x5d, 0x00
.L_2:


//--------------------- .nv.shared._ZN7cutlass13device_kernelINS_4gemm6kernel13GemmUniversalIN4cute5tupleIJiiiiEEENS1_10collective13CollectiveMmaINS1_35MainloopSm100TmaUmmaWarpSpecializedILi3ELi2ELi4ENS5_IJNS4_1CILi2EEESB_NSA_ILi1EEEEEEEENS5_IJNSA_ILi64EEENSA_ILi256EEENSA_ILi32EEEEEENS_10tfloat32_tENS5_IJlSC_lEEESJ_SK_NS4_8TiledMMAINS4_8MMA_AtomIJNS4_17SM100_MMA_TF32_SSISJ_SJ_fLi64ELi256ELNS4_4UMMA5MajorE0ELSP_0ELNSO_7ScaleInE0ELSQ_0EEEEEENS4_6LayoutINS5_IJSC_SC_SC_EEENS5_IJNSA_ILi0EEESV_SV_EEEEENS5_IJNS4_10UnderscoreESY_SY_EEEEENS4_23SM90_TMA_LOAD_MULTICASTENS4_14ComposedLayoutINS4_7SwizzleILi3ELi4ELi3EEENS4_18smem_ptr_flag_bitsILi32EEENST_INS5_IJNSA_ILi8EEESH_EEENS5_IJSH_SC_EEEEEEEvNS4_8identityES11_S1B_vS1C_EENS_8epilogue10collective18CollectiveEpilogueINS1E_23Sm100TmaWarpSpecializedILi4ELi2ELi16ELb1ELb0EEEJSI_NS5_IJNST_ISF_SC_EENST_ISH_SC_EEEEESJ_SK_SJ_SK_NS1E_6fusion15FusionCallbacksIS1I_NS1M_17LinearCombinationISJ_fSJ_fLNS_15FloatRoundStyleE2EEESI_S1L_JEEENS4_5SM1004TMEM4LOAD26SM100_TMEM_LOAD_16dp128b8xENS4_13SM90_TMA_LOADES1B_NS4_17SM75_U32x4_LDSM_NENS4_14SM90_TMA_STOREES1B_NS4_17SM90_U32x4_STSM_NENS4_39AutoVectorizingCopyWithAssumedAlignmentILi128EEEEEEvvEEEEvNT_6ParamsE --------------------------
	.section	.nv.shared._ZN7cutlass13device_kernelINS_4gemm6kernel13GemmUniversalIN4cute5tupleIJiiiiEEENS1_10collective13CollectiveMmaINS1_35MainloopSm100TmaUmmaWarpSpecializedILi3ELi2ELi4ENS5_IJNS4_1CILi2EEESB_NSA_ILi1EEEEEEEENS5_IJNSA_ILi64EEENSA_ILi256EEENSA_ILi32EEEEEENS_10tfloat32_tENS5_IJlSC_lEEESJ_SK_NS4_8TiledMMAINS4_8MMA_AtomIJNS4_17SM100_MMA_TF32_SSISJ_SJ_fLi64ELi256ELNS4_4UMMA5MajorE0ELSP_0ELNSO_7ScaleInE0ELSQ_0EEEEEENS4_6LayoutINS5_IJSC_SC_SC_EEENS5_IJNSA_ILi0EEESV_SV_EEEEENS5_IJNS4_10UnderscoreESY_SY_EEEEENS4_23SM90_TMA_LOAD_MULTICASTENS4_14ComposedLayoutINS4_7SwizzleILi3ELi4ELi3EEENS4_18smem_ptr_flag_bitsILi32EEENST_INS5_IJNSA_ILi8EEESH_EEENS5_IJSH_SC_EEEEEEEvNS4_8identityES11_S1B_vS1C_EENS_8epilogue10collective18CollectiveEpilogueINS1E_23Sm100TmaWarpSpecializedILi4ELi2ELi16ELb1ELb0EEEJSI_NS5_IJNST_ISF_SC_EENST_ISH_SC_EEEEESJ_SK_SJ_SK_NS1E_6fusion15FusionCallbacksIS1I_NS1M_17LinearCombinationISJ_fSJ_fLNS_15FloatRoundStyleE2EEESI_S1L_JEEENS4_5SM1004TMEM4LOAD26SM100_TMEM_LOAD_16dp128b8xENS4_13SM90_TMA_LOADES1B_NS4_17SM75_U32x4_LDSM_NENS4_14SM90_TMA_STOREES1B_NS4_17SM90_U32x4_STSM_NENS4_39AutoVectorizingCopyWithAssumedAlignmentILi128EEEEEEvvEEEEvNT_6ParamsE,"aw",@nobits
	.sectionflags	@""
	.align	16
	.zero		1024


//--------------------- .nv.shared.reserved.0     --------------------------
	.section	.nv.shared.reserved.0,"aw",@nobits
	.weak		__nv_reservedSMEM_offset_0_alias
	.size		__nv_reservedSMEM_offset_0_alias, 0, 64
	.other		__nv_reservedSMEM_offset_0_alias,@"STO_CUDA_RESERVED_SHARED STV_DEFAULT"
__nv_reservedSMEM_offset_0_alias:
	.zero		0
.nv.shared.reserved.0:
	.zero		64
	.weak		__nv_reservedSMEM_tcgen05_partition
	.type		__nv_reservedSMEM_tcgen05_partition,@object
	.size		__nv_reservedSMEM_tcgen05_partition,(.L_0 - __nv_reservedSMEM_tcgen05_partition)
__nv_reservedSMEM_tcgen05_partition:
	.zero		32
.L_0:


//--------------------- .nv.global                --------------------------
	.section	.nv.global,"aw",@nobits
.nv.global:
	.type		_ZN40_INTERNAL_e0b98d79_4_k_cu_cb9059f9_111024cute1_E,@object
	.size		_ZN40_INTERNAL_e0b98d79_4_k_cu_cb9059f9_111024cute1_E,(_ZN40_INTERNAL_e0b98d79_4_k_cu_cb9059f9_111024cuda3std3__45__cpo6cbeginE - _ZN40_INTERNAL_e0b98d79_4_k_cu_cb9059f9_111024cute1_E)
_ZN40_INTERNAL_e0b98d79_4_k_cu_cb9059f9_111024cute1_E:
	.zero		1
	.type		_ZN40_INTERNAL_e0b98d79_4_k_cu_cb9059f9_111024cuda3std3__45__cpo6cbeginE,@object
	.size		_ZN40_INTERNAL_e0b98d79_4_k_cu_cb9059f9_111024cuda3std3__45__cpo6cbeginE,(_ZN40_INTERNAL_e0b98d79_4_k_cu_cb9059f9_111024cuda3std3__48in_placeE - _ZN40_INTERNAL_e0b98d79_4_k_cu_cb9059f9_111024cuda3std3__45__cpo6cbeginE)
_ZN40_INTERNAL_e0b98d79_4_k_cu_cb9059f9_111024cuda3std3__45__cpo6cbeginE:
	.zero		1
	.type		_ZN40_INTERNAL_e0b98d79_4_k_cu_cb9059f9_111024cuda3std3__48in_placeE,@object
	.size		_ZN40_INTERNAL_e0b98d79_4_k_cu_cb9059f9_111024cuda3std3__48in_placeE,(_ZN40_INTERNAL_e0b98d79_4_k_cu_cb9059f9_111024cuda3std6ranges3__45__cpo9iter_moveE - _ZN40_INTERNAL_e0b98d79_4_k_cu_cb9059f9_111024cuda3std3__48in_placeE)
_ZN40_INTERNAL_e0b98d79_4_k_cu_cb9059f9_111024cuda3std3__48in_placeE:
	.zero		1
	.type		_ZN40_INTERNAL_e0b98d79_4_k_cu_cb9059f9_111024cuda3std6ranges3__45__cpo9iter_moveE,@object
	.size		_ZN40_INTERNAL_e0b98d79_4_k_cu_cb9059f9_111024cuda3std6ranges3__45__cpo9iter_moveE,(_ZN40_INTERNAL_e0b98d79_4_k_cu_cb9059f9_111024cuda3std3__45__cpo5beginE - _ZN40_INTERNAL_e0b98d79_4_k_cu_cb9059f9_111024cuda3std6ranges3__45__cpo9iter_moveE)
_ZN40_INTERNAL_e0b98d79_4_k_cu_cb9059f9_111024cuda3std6ranges3__45__cpo9iter_moveE:
	.zero		1
	.type		_ZN40_INTERNAL_e0b98d79_4_k_cu_cb9059f9_111024cuda3std3__45__cpo5beginE,@object
	.size		_ZN40_INTERNAL_e0b98d79_4_k_cu_cb9059f9_111024cuda3std3__45__cpo5beginE,(_ZN40_INTERNAL_e0b98d79_4_k_cu_cb9059f9_111024cuda3std3__442_GLOBAL__N__e0b98d79_4_k_cu_cb9059f9_111026ignoreE - _ZN40_INTERNAL_e0b98d79_4_k_cu_cb9059f9_111024cuda3std3__45__cpo5beginE)
_ZN40_INTERNAL_e0b98d79_4_k_cu_cb9059f9_111024cuda3std3__45__cpo5beginE:
	.zero		1
	.type		_ZN40_INTERNAL_e0b98d79_4_k_cu_cb9059f9_111024cuda3std3__442_GLOBAL__N__e0b98d79_4_k_cu_cb9059f9_111026ignoreE,@object
	.size		_ZN40_INTERNAL_e0b98d79_4_k_cu_cb9059f9_111024cuda3std3__442_GLOBAL__N__e0b98d79_4_k_cu_cb9059f9_111026ignoreE,(_ZN40_INTERNAL_e0b98d79_4_k_cu_cb9059f9_111024cute7productE - _ZN40_INTERNAL_e0b98d79_4_k_cu_cb9059f9_111024cuda3std3__442_GLOBAL__N__e0b98d79_4_k_cu_cb9059f9_111026ignoreE)
_ZN40_INTERNAL_e0b98d79_4_k_cu_cb9059f9_111024cuda3std3__442_GLOBAL__N__e0b98d79_4_k_cu_cb9059f9_111026ignoreE:
	.zero		1
	.type		_ZN40_INTERNAL_e0b98d79_4_k_cu_cb9059f9_111024cute7productE,@object
	.size		_ZN40_INTERNAL_e0b98d79_4_k_cu_cb9059f9_111024cute7productE,(_ZN40_INTERNAL_e0b98d79_4_k_cu_cb9059f9_111024cuda3std3__45__cpo3endE - _ZN40_INTERNAL_e0b98d79_4_k_cu_cb9059f9_111024cute7productE)
_ZN40_INTERNAL_e0b98d79_4_k_cu_cb9059f9_111024cute7productE:
	.zero		1
	.type		_ZN40_INTERNAL_e0b98d79_4_k_cu_cb9059f9_111024cuda3std3__45__cpo3endE,@object
	.size		_ZN40_INTERNAL_e0b98d79_4_k_cu_cb9059f9_111024cuda3std3__45__cpo3endE,(_ZN40_INTERNAL_e0b98d79_4_k_cu_cb9059f9_111024cuda3std3__419piecewise_constructE - _ZN40_INTERNAL_e0b98d79_4_k_cu_cb9059f9_111024cuda3std3__45__cpo3endE)
_ZN40_INTERNAL_e0b98d79_4_k_cu_cb9059f9_111024cuda3std3__45__cpo3endE:
	.zero		1
	.type		_ZN40_INTERNAL_e0b98d79_4_k_cu_cb9059f9_111024cuda3std3__419piecewise_constructE,@object
	.size		_ZN40_INTERNAL_e0b98d79_4_k_cu_cb9059f9_111024cuda3std3__419piecewise_constructE,(_ZN40_INTERNAL_e0b98d79_4_k_cu_cb9059f9_111024cuda3std3__45__cpo4cendE - _ZN40_INTERNAL_e0b98d79_4_k_cu_cb9059f9_111024cuda3std3__419piecewise_constructE)
_ZN40_INTERNAL_e0b98d79_4_k_cu_cb9059f9_111024cuda3std3__419piecewise_constructE:
	.zero		1
	.type		_ZN40_INTERNAL_e0b98d79_4_k_cu_cb9059f9_111024cuda3std3__45__cpo4cendE,@object
	.size		_ZN40_INTERNAL_e0b98d79_4_k_cu_cb9059f9_111024cuda3std3__45__cpo4cendE,(_ZN40_INTERNAL_e0b98d79_4_k_cu_cb9059f9_111024cuda3std6ranges3__45__cpo4swapE - _ZN40_INTERNAL_e0b98d79_4_k_cu_cb9059f9_111024cuda3std3__45__cpo4cendE)
_ZN40_INTERNAL_e0b98d79_4_k_cu_cb9059f9_111024cuda3std3__45__cpo4cendE:
	.zero		1
	.type		_ZN40_INTERNAL_e0b98d79_4_k_cu_cb9059f9_111024cuda3std6ranges3__45__cpo4swapE,@object
	.size		_ZN40_INTERNAL_e0b98d79_4_k_cu_cb9059f9_111024cuda3std6ranges3__45__cpo4swapE,(.L_10 - _ZN40_INTERNAL_e0b98d79_4_k_cu_cb9059f9_111024cuda3std6ranges3__45__cpo4swapE)
_ZN40_INTERNAL_e0b98d79_4_k_cu_cb9059f9_111024cuda3std6ranges3__45__cpo4swapE:
	.zero		1
.L_10:


//--------------------- .nv.constant0._ZN7cutlass13device_kernelINS_4gemm6kernel13GemmUniversalIN4cute5tupleIJiiiiEEENS1_10collective13CollectiveMmaINS1_35MainloopSm100TmaUmmaWarpSpecializedILi3ELi2ELi4ENS5_IJNS4_1CILi2EEESB_NSA_ILi1EEEEEEEENS5_IJNSA_ILi64EEENSA_ILi256EEENSA_ILi32EEEEEENS_10tfloat32_tENS5_IJlSC_lEEESJ_SK_NS4_8TiledMMAINS4_8MMA_AtomIJNS4_17SM100_MMA_TF32_SSISJ_SJ_fLi64ELi256ELNS4_4UMMA5MajorE0ELSP_0ELNSO_7ScaleInE0ELSQ_0EEEEEENS4_6LayoutINS5_IJSC_SC_SC_EEENS5_IJNSA_ILi0EEESV_SV_EEEEENS5_IJNS4_10UnderscoreESY_SY_EEEEENS4_23SM90_TMA_LOAD_MULTICASTENS4_14ComposedLayoutINS4_7SwizzleILi3ELi4ELi3EEENS4_18smem_ptr_flag_bitsILi32EEENST_INS5_IJNSA_ILi8EEESH_EEENS5_IJSH_SC_EEEEEEEvNS4_8identityES11_S1B_vS1C_EENS_8epilogue10collective18CollectiveEpilogueINS1E_23Sm100TmaWarpSpecializedILi4ELi2ELi16ELb1ELb0EEEJSI_NS5_IJNST_ISF_SC_EENST_ISH_SC_EEEEESJ_SK_SJ_SK_NS1E_6fusion15FusionCallbacksIS1I_NS1M_17LinearCombinationISJ_fSJ_fLNS_15FloatRoundStyleE2EEESI_S1L_JEEENS4_5SM1004TMEM4LOAD26SM100_TMEM_LOAD_16dp128b8xENS4_13SM90_TMA_LOADES1B_NS4_17SM75_U32x4_LDSM_NENS4_14SM90_TMA_STOREES1B_NS4_17SM90_U32x4_STSM_NENS4_39AutoVectorizingCopyWithAssumedAlignmentILi128EEEEEEvvEEEEvNT_6ParamsE --------------------------
	.section	.nv.constant0._ZN7cutlass13device_kernelINS_4gemm6kernel13GemmUniversalIN4cute5tupleIJiiiiEEENS1_10collective13CollectiveMmaINS1_35MainloopSm100TmaUmmaWarpSpecializedILi3ELi2ELi4ENS5_IJNS4_1CILi2EEESB_NSA_ILi1EEEEEEEENS5_IJNSA_ILi64EEENSA_ILi256EEENSA_ILi32EEEEEENS_10tfloat32_tENS5_IJlSC_lEEESJ_SK_NS4_8TiledMMAINS4_8MMA_AtomIJNS4_17SM100_MMA_TF32_SSISJ_SJ_fLi64ELi256ELNS4_4UMMA5MajorE0ELSP_0ELNSO_7ScaleInE0ELSQ_0EEEEEENS4_6LayoutINS5_IJSC_SC_SC_EEENS5_IJNSA_ILi0EEESV_SV_EEEEENS5_IJNS4_10UnderscoreESY_SY_EEEEENS4_23SM90_TMA_LOAD_MULTICASTENS4_14ComposedLayoutINS4_7SwizzleILi3ELi4ELi3EEENS4_18smem_ptr_flag_bitsILi32EEENST_INS5_IJNSA_ILi8EEESH_EEENS5_IJSH_SC_EEEEEEEvNS4_8identityES11_S1B_vS1C_EENS_8epilogue10collective18CollectiveEpilogueINS1E_23Sm100TmaWarpSpecializedILi4ELi2ELi16ELb1ELb0EEEJSI_NS5_IJNST_ISF_SC_EENST_ISH_SC_EEEEESJ_SK_SJ_SK_NS1E_6fusion15FusionCallbacksIS1I_NS1M_17LinearCombinationISJ_fSJ_fLNS_15FloatRoundStyleE2EEESI_S1L_JEEENS4_5SM1004TMEM4LOAD26SM100_TMEM_LOAD_16dp128b8xENS4_13SM90_TMA_LOADES1B_NS4_17SM75_U32x4_LDSM_NENS4_14SM90_TMA_STOREES1B_NS4_17SM90_U32x4_STSM_NENS4_39AutoVectorizingCopyWithAssumedAlignmentILi128EEEEEEvvEEEEvNT_6ParamsE,"a",@progbits
	.sectionflags	@""
	.align	4
.nv.constant0._ZN7cutlass13device_kernelINS_4gemm6kernel13GemmUniversalIN4cute5tupleIJiiiiEEENS1_10collective13CollectiveMmaINS1_35MainloopSm100TmaUmmaWarpSpecializedILi3ELi2ELi4ENS5_IJNS4_1CILi2EEESB_NSA_ILi1EEEEEEEENS5_IJNSA_ILi64EEENSA_ILi256EEENSA_ILi32EEEEEENS_10tfloat32_tENS5_IJlSC_lEEESJ_SK_NS4_8TiledMMAINS4_8MMA_AtomIJNS4_17SM100_MMA_TF32_SSISJ_SJ_fLi64ELi256ELNS4_4UMMA5MajorE0ELSP_0ELNSO_7ScaleInE0ELSQ_0EEEEEENS4_6LayoutINS5_IJSC_SC_SC_EEENS5_IJNSA_ILi0EEESV_SV_EEEEENS5_IJNS4_10UnderscoreESY_SY_EEEEENS4_23SM90_TMA_LOAD_MULTICASTENS4_14ComposedLayoutINS4_7SwizzleILi3ELi4ELi3EEENS4_18smem_ptr_flag_bitsILi32EEENST_INS5_IJNSA_ILi8EEESH_EEENS5_IJSH_SC_EEEEEEEvNS4_8identityES11_S1B_vS1C_EENS_8epilogue10collective18CollectiveEpilogueINS1E_23Sm100TmaWarpSpecializedILi4ELi2ELi16ELb1ELb0EEEJSI_NS5_IJNST_ISF_SC_EENST_ISH_SC_EEEEESJ_SK_SJ_SK_NS1E_6fusion15FusionCallbacksIS1I_NS1M_17LinearCombinationISJ_fSJ_fLNS_15FloatRoundStyleE2EEESI_S1L_JEEENS4_5SM1004TMEM4LOAD26SM100_TMEM_LOAD_16dp128b8xENS4_13SM90_TMA_LOADES1B_NS4_17SM75_U32x4_LDSM_NENS4_14SM90_TMA_STOREES1B_NS4_17SM90_U32x4_STSM_NENS4_39AutoVectorizingCopyWithAssumedAlignmentILi128EEEEEEvvEEEEvNT_6ParamsE:
	.zero		2944


//--------------------- SYMBOLS --------------------------

	.type		.nv.reservedSmem.offset0,@object
	.size		.nv.reservedSmem.offset0,0x4
	.type		.nv.reservedSmem.cap,@object
	.size		.nv.reservedSmem.cap,0x4
	.type		__assertfail,@function
